	.target	sm_90a

	.elftype	@"ET_EXEC"


//--------------------- .note.nv.tkinfo           --------------------------
	.section	.note.nv.tkinfo,"",@"SHT_NOTE"
	.sectionflags	@"SHF_NOTE_NV_TKINFO"
	.tkinfo
        /*0018*/ 	.word	0x00000002
        /*0030*/ 	.string	""
        /*0030*/ 	.string	"ptxas"
        /*0030*/ 	.string	"Cuda compilation tools, release 13.0, V13.0.88"
        /*0030*/ 	.string	"Build cuda_13.0.r13.0/compiler.36424714_0"
        /*0030*/ 	.string	"-arch sm_90a -m 64 "



//--------------------- .note.nv.cuinfo           --------------------------
	.section	.note.nv.cuinfo,"",@"SHT_NOTE"
	.sectionflags	@"SHF_NOTE_NV_CUINFO"
        /*0018*/ 	.short	0x0002
        /*001a*/ 	.short	0x005a
        /*001c*/ 	.short	0x0082
	.zero		2


//--------------------- .nv.info                  --------------------------
	.section	.nv.info,"",@"SHT_CUDA_INFO"
	.align	4


	//----- nvinfo : EIATTR_REGCOUNT
	.align		4
        /*0000*/ 	.byte	0x04, 0x2f
        /*0002*/ 	.short	(.L_12 - .L_11)
	.align		4
.L_11:
        /*0004*/ 	.word	index@(_ZN7cutlass13device_kernelINS_4gemm6kernel13GemmUniversalIN4cute5tupleIJiiiiEEENS1_10collective13CollectiveMmaINS1_43MainloopSm90TmaGmmaWarpSpecializedSparseFP8ILi25ENS5_IJNS4_1CILi2EEENSA_ILi1EEESC_EEENS1_35KernelTmaWarpSpecializedCooperativeEEENS5_IJNSA_ILi128EEENSA_ILi64EEESH_EEENS_12float_e4m3_tENS5_IJNS4_6LayoutINS5_IJiNS5_IJSB_iEEEiEEENS5_IJlNS5_IJSC_SB_EEElEEEEENSK_INS5_IJNS5_IJSH_iEEESQ_iEEENS5_IJNS5_IJSH_NSA_ILi4096EEEEEENS5_IJSC_lEEElEEEEEEEESJ_NS5_IJlSC_lEEENS4_8TiledMMAINS4_8MMA_AtomIJNS4_4SM904GMMA6SPARSE31GMMA_64x64x64_F32E4M3E4M3_SS_TNILNS12_7ScaleInE1ELS15_1ELNS12_9SparseSelE0EEEEEENSK_ISD_NS5_IJSC_NSA_ILi0EEES19_EEEEENS5_IJNS4_10UnderscoreES1C_S1C_EEEEENS4_13SM90_TMA_LOADENS4_14ComposedLayoutINS4_7SwizzleILi1ELi4ELi3EEENS4_25smem_sparse_ptr_flag_bitsILi2ELi8EEENSK_INS5_IJNS5_IJSC_NSA_ILi8EEEEEENS5_IJSB_NSA_ILi32EEEEEEEEENS5_IJNS5_IJS19_SH_EEESN_EEEEEEEvNS4_8identityENS4_23SM90_TMA_LOAD_MULTICASTENS1G_INS1H_ILi2ELi4ELi3EEENS4_18smem_ptr_flag_bitsILi8EEENSK_INS5_IJS1L_SH_EEENS5_IJSH_SC_EEEEEEEvS1U_EENS_8epilogue10collective6detail29Sm90TmaWarpSpecializedAdapterINS25_15DefaultEpilogueIfNS5_IJSC_llEEES29_NS24_6thread17LinearCombinationIfLi1EffLNS2A_9ScaleType4KindE0ELNS_15FloatRoundStyleE2EfEENS1_15EpilogueDefaultEEEEEvvEEEEvNT_6ParamsE)
        /*0008*/ 	.word	0x000000a8


	//----- nvinfo : EIATTR_FRAME_SIZE
	.align		4
.L_12:
        /*000c*/ 	.byte	0x04, 0x11
        /*000e*/ 	.short	(.L_14 - .L_13)
	.align		4
.L_13:
        /*0010*/ 	.word	index@(_ZN7cutlass13device_kernelINS_4gemm6kernel13GemmUniversalIN4cute5tupleIJiiiiEEENS1_10collective13CollectiveMmaINS1_43MainloopSm90TmaGmmaWarpSpecializedSparseFP8ILi25ENS5_IJNS4_1CILi2EEENSA_ILi1EEESC_EEENS1_35KernelTmaWarpSpecializedCooperativeEEENS5_IJNSA_ILi128EEENSA_ILi64EEESH_EEENS_12float_e4m3_tENS5_IJNS4_6LayoutINS5_IJiNS5_IJSB_iEEEiEEENS5_IJlNS5_IJSC_SB_EEElEEEEENSK_INS5_IJNS5_IJSH_iEEESQ_iEEENS5_IJNS5_IJSH_NSA_ILi4096EEEEEENS5_IJSC_lEEElEEEEEEEESJ_NS5_IJlSC_lEEENS4_8TiledMMAINS4_8MMA_AtomIJNS4_4SM904GMMA6SPARSE31GMMA_64x64x64_F32E4M3E4M3_SS_TNILNS12_7ScaleInE1ELS15_1ELNS12_9SparseSelE0EEEEEENSK_ISD_NS5_IJSC_NSA_ILi0EEES19_EEEEENS5_IJNS4_10UnderscoreES1C_S1C_EEEEENS4_13SM90_TMA_LOADENS4_14ComposedLayoutINS4_7SwizzleILi1ELi4ELi3EEENS4_25smem_sparse_ptr_flag_bitsILi2ELi8EEENSK_INS5_IJNS5_IJSC_NSA_ILi8EEEEEENS5_IJSB_NSA_ILi32EEEEEEEEENS5_IJNS5_IJS19_SH_EEESN_EEEEEEEvNS4_8identityENS4_23SM90_TMA_LOAD_MULTICASTENS1G_INS1H_ILi2ELi4ELi3EEENS4_18smem_ptr_flag_bitsILi8EEENSK_INS5_IJS1L_SH_EEENS5_IJSH_SC_EEEEEEEvS1U_EENS_8epilogue10collective6detail29Sm90TmaWarpSpecializedAdapterINS25_15DefaultEpilogueIfNS5_IJSC_llEEES29_NS24_6thread17LinearCombinationIfLi1EffLNS2A_9ScaleType4KindE0ELNS_15FloatRoundStyleE2EfEENS1_15EpilogueDefaultEEEEEvvEEEEvNT_6ParamsE)
        /*0014*/ 	.word	0x00000000


	//----- nvinfo : EIATTR_MIN_STACK_SIZE
	.align		4
.L_14:
        /*0018*/ 	.byte	0x04, 0x12
        /*001a*/ 	.short	(.L_16 - .L_15)
	.align		4
.L_15:
        /*001c*/ 	.word	index@(_ZN7cutlass13device_kernelINS_4gemm6kernel13GemmUniversalIN4cute5tupleIJiiiiEEENS1_10collective13CollectiveMmaINS1_43MainloopSm90TmaGmmaWarpSpecializedSparseFP8ILi25ENS5_IJNS4_1CILi2EEENSA_ILi1EEESC_EEENS1_35KernelTmaWarpSpecializedCooperativeEEENS5_IJNSA_ILi128EEENSA_ILi64EEESH_EEENS_12float_e4m3_tENS5_IJNS4_6LayoutINS5_IJiNS5_IJSB_iEEEiEEENS5_IJlNS5_IJSC_SB_EEElEEEEENSK_INS5_IJNS5_IJSH_iEEESQ_iEEENS5_IJNS5_IJSH_NSA_ILi4096EEEEEENS5_IJSC_lEEElEEEEEEEESJ_NS5_IJlSC_lEEENS4_8TiledMMAINS4_8MMA_AtomIJNS4_4SM904GMMA6SPARSE31GMMA_64x64x64_F32E4M3E4M3_SS_TNILNS12_7ScaleInE1ELS15_1ELNS12_9SparseSelE0EEEEEENSK_ISD_NS5_IJSC_NSA_ILi0EEES19_EEEEENS5_IJNS4_10UnderscoreES1C_S1C_EEEEENS4_13SM90_TMA_LOADENS4_14ComposedLayoutINS4_7SwizzleILi1ELi4ELi3EEENS4_25smem_sparse_ptr_flag_bitsILi2ELi8EEENSK_INS5_IJNS5_IJSC_NSA_ILi8EEEEEENS5_IJSB_NSA_ILi32EEEEEEEEENS5_IJNS5_IJS19_SH_EEESN_EEEEEEEvNS4_8identityENS4_23SM90_TMA_LOAD_MULTICASTENS1G_INS1H_ILi2ELi4ELi3EEENS4_18smem_ptr_flag_bitsILi8EEENSK_INS5_IJS1L_SH_EEENS5_IJSH_SC_EEEEEEEvS1U_EENS_8epilogue10collective6detail29Sm90TmaWarpSpecializedAdapterINS25_15DefaultEpilogueIfNS5_IJSC_llEEES29_NS24_6thread17LinearCombinationIfLi1EffLNS2A_9ScaleType4KindE0ELNS_15FloatRoundStyleE2EfEENS1_15EpilogueDefaultEEEEEvvEEEEvNT_6ParamsE)
        /*0020*/ 	.word	0x00000000
.L_16:


//--------------------- .nv.compat                --------------------------
	.section	.nv.compat,"",@"SHT_CUDA_COMPAT_INFO"
	.align	4
        /*0000*/ 	.byte	0x02, 0x09, 0x01, 0x00, 0x02, 0x02, 0x04, 0x00, 0x02, 0x05, 0x05, 0x00, 0x03, 0x07, 0x01, 0x01
        /*0010*/ 	.byte	0x02, 0x03, 0x01, 0x00, 0x02, 0x06, 0x01, 0x00, 0x04, 0x0b, 0x08, 0x00, 0x00, 0x00, 0x00, 0x00
        /*0020*/ 	.byte	0x00, 0x00, 0x00, 0x00


//--------------------- .nv.info._ZN7cutlass13device_kernelINS_4gemm6kernel13GemmUniversalIN4cute5tupleIJiiiiEEENS1_10collective13CollectiveMmaINS1_43MainloopSm90TmaGmmaWarpSpecializedSparseFP8ILi25ENS5_IJNS4_1CILi2EEENSA_ILi1EEESC_EEENS1_35KernelTmaWarpSpecializedCooperativeEEENS5_IJNSA_ILi128EEENSA_ILi64EEESH_EEENS_12float_e4m3_tENS5_IJNS4_6LayoutINS5_IJiNS5_IJSB_iEEEiEEENS5_IJlNS5_IJSC_SB_EEElEEEEENSK_INS5_IJNS5_IJSH_iEEESQ_iEEENS5_IJNS5_IJSH_NSA_ILi4096EEEEEENS5_IJSC_lEEElEEEEEEEESJ_NS5_IJlSC_lEEENS4_8TiledMMAINS4_8MMA_AtomIJNS4_4SM904GMMA6SPARSE31GMMA_64x64x64_F32E4M3E4M3_SS_TNILNS12_7ScaleInE1ELS15_1ELNS12_9SparseSelE0EEEEEENSK_ISD_NS5_IJSC_NSA_ILi0EEES19_EEEEENS5_IJNS4_10UnderscoreES1C_S1C_EEEEENS4_13SM90_TMA_LOADENS4_14ComposedLayoutINS4_7SwizzleILi1ELi4ELi3EEENS4_25smem_sparse_ptr_flag_bitsILi2ELi8EEENSK_INS5_IJNS5_IJSC_NSA_ILi8EEEEEENS5_IJSB_NSA_ILi32EEEEEEEEENS5_IJNS5_IJS19_SH_EEESN_EEEEEEEvNS4_8identityENS4_23SM90_TMA_LOAD_MULTICASTENS1G_INS1H_ILi2ELi4ELi3EEENS4_18smem_ptr_flag_bitsILi8EEENSK_INS5_IJS1L_SH_EEENS5_IJSH_SC_EEEEEEEvS1U_EENS_8epilogue10collective6detail29Sm90TmaWarpSpecializedAdapterINS25_15DefaultEpilogueIfNS5_IJSC_llEEES29_NS24_6thread17LinearCombinationIfLi1EffLNS2A_9ScaleType4KindE0ELNS_15FloatRoundStyleE2EfEENS1_15EpilogueDefaultEEEEEvvEEEEvNT_6ParamsE --------------------------
	.section	.nv.info._ZN7cutlass13device_kernelINS_4gemm6kernel13GemmUniversalIN4cute5tupleIJiiiiEEENS1_10collective13CollectiveMmaINS1_43MainloopSm90TmaGmmaWarpSpecializedSparseFP8ILi25ENS5_IJNS4_1CILi2EEENSA_ILi1EEESC_EEENS1_35KernelTmaWarpSpecializedCooperativeEEENS5_IJNSA_ILi128EEENSA_ILi64EEESH_EEENS_12float_e4m3_tENS5_IJNS4_6LayoutINS5_IJiNS5_IJSB_iEEEiEEENS5_IJlNS5_IJSC_SB_EEElEEEEENSK_INS5_IJNS5_IJSH_iEEESQ_iEEENS5_IJNS5_IJSH_NSA_ILi4096EEEEEENS5_IJSC_lEEElEEEEEEEESJ_NS5_IJlSC_lEEENS4_8TiledMMAINS4_8MMA_AtomIJNS4_4SM904GMMA6SPARSE31GMMA_64x64x64_F32E4M3E4M3_SS_TNILNS12_7ScaleInE1ELS15_1ELNS12_9SparseSelE0EEEEEENSK_ISD_NS5_IJSC_NSA_ILi0EEES19_EEEEENS5_IJNS4_10UnderscoreES1C_S1C_EEEEENS4_13SM90_TMA_LOADENS4_14ComposedLayoutINS4_7SwizzleILi1ELi4ELi3EEENS4_25smem_sparse_ptr_flag_bitsILi2ELi8EEENSK_INS5_IJNS5_IJSC_NSA_ILi8EEEEEENS5_IJSB_NSA_ILi32EEEEEEEEENS5_IJNS5_IJS19_SH_EEESN_EEEEEEEvNS4_8identityENS4_23SM90_TMA_LOAD_MULTICASTENS1G_INS1H_ILi2ELi4ELi3EEENS4_18smem_ptr_flag_bitsILi8EEENSK_INS5_IJS1L_SH_EEENS5_IJSH_SC_EEEEEEEvS1U_EENS_8epilogue10collective6detail29Sm90TmaWarpSpecializedAdapterINS25_15DefaultEpilogueIfNS5_IJSC_llEEES29_NS24_6thread17LinearCombinationIfLi1EffLNS2A_9ScaleType4KindE0ELNS_15FloatRoundStyleE2EfEENS1_15EpilogueDefaultEEEEEvvEEEEvNT_6ParamsE,"",@"SHT_CUDA_INFO"
	.sectionflags	@""
	.align	4


	//----- nvinfo : EIATTR_CUDA_API_VERSION
	.align		4
        /*0000*/ 	.byte	0x04, 0x37
        /*0002*/ 	.short	(.L_18 - .L_17)
.L_17:
        /*0004*/ 	.word	0x00000082


	//----- nvinfo : EIATTR_KPARAM_INFO
	.align		4
.L_18:
        /*0008*/ 	.byte	0x04, 0x17
        /*000a*/ 	.short	(.L_20 - .L_19)
.L_19:
        /*000c*/ 	.word	0x00000000
        /*0010*/ 	.short	0x0000
        /*0012*/ 	.short	0x0070
        /*0014*/ 	.byte	0x00, 0xf0, 0x01, 0x14


	//----- nvinfo : EIATTR_SPARSE_MMA_MASK
	.align		4
.L_20:
        /*0018*/ 	.byte	0x03, 0x50
        /*001a*/ 	.short	0x0001


	//----- nvinfo : EIATTR_MAXREG_COUNT
	.align		4
        /*001c*/ 	.byte	0x03, 0x1b
        /*001e*/ 	.short	0x00a8


	//----- nvinfo : EIATTR_NUM_BARRIERS
	.align		4
        /*0020*/ 	.byte	0x02, 0x4c
        /*0022*/ 	.byte	0x01
	.zero		1


	//----- nvinfo : EIATTR_MERCURY_ISA_VERSION
	.align		4
        /*0024*/ 	.byte	0x03, 0x5f
        /*0026*/ 	.short	0x0101


	//----- nvinfo : EIATTR_INT_WARP_WIDE_INSTR_OFFSETS
	.align		4
        /*0028*/ 	.byte	0x04, 0x31
        /*002a*/ 	.short	(.L_22 - .L_21)


	//   ....[0]....
.L_21:
        /*002c*/ 	.word	0x00000790


	//   ....[1]....
        /*0030*/ 	.word	0x000007b0


	//   ....[2]....
        /*0034*/ 	.word	0x00000980


	//----- nvinfo : EIATTR_COOP_GROUP_MASK_REGIDS
	.align		4
.L_22:
        /*0038*/ 	.byte	0x04, 0x29
        /*003a*/ 	.short	(.L_24 - .L_23)


	//   ....[0]....
.L_23:
        /*003c*/ 	.word	0xffffffff


	//   ....[1]....
        /*0040*/ 	.word	0xffffffff


	//   ....[2]....
        /*0044*/ 	.word	0xffffffff


	//   ....[3]....
        /*0048*/ 	.word	0xffffffff


	//   ....[4]....
        /*004c*/ 	.word	0xffffffff


	//   ....[5]....
        /*0050*/ 	.word	0xffffffff


	//----- nvinfo : EIATTR_COOP_GROUP_INSTR_OFFSETS
	.align		4
.L_24:
        /*0054*/ 	.byte	0x04, 0x28
        /*0056*/ 	.short	(.L_26 - .L_25)


	//   ....[0]....
.L_25:
        /*0058*/ 	.word	0x00000060


	//   ....[1]....
        /*005c*/ 	.word	0x00000070


	//   ....[2]....
        /*0060*/ 	.word	0x00000160


	//   ....[3]....
        /*0064*/ 	.word	0x000005e0


	//   ....[4]....
        /*0068*/ 	.word	0x00000af0


	//   ....[5]....
        /*006c*/ 	.word	0x000017c0


	//----- nvinfo : EIATTR_REG_RECONFIG
	.align		4
.L_26:
        /*0070*/ 	.byte	0x01, 0x54
	.zero		2


	//----- nvinfo : EIATTR_MBARRIER_INSTR_OFFSETS
	.align		4
        /*0074*/ 	.byte	0x04, 0x39
        /*0076*/ 	.short	(.L_28 - .L_27)


	//   ....[0]....
.L_27:
        /*0078*/ 	.word	0x00000280
        /*007c*/ 	.word	0x000000ff
        /*0080*/ 	.word	0x00000000
        /*0084*/ 	.short	0x0100
        /*0086*/ 	.byte	0x08
	.zero		1


	//   ....[1]....
        /*0088*/ 	.word	0x00000290
        /*008c*/ 	.word	0x000000ff
        /*0090*/ 	.word	0x000000c8
        /*0094*/ 	.short	0x0100
        /*0096*/ 	.byte	0x08
	.zero		1


	//   ....[2]....
        /*0098*/ 	.word	0x000002a0
        /*009c*/ 	.word	0x000000ff
        /*00a0*/ 	.word	0x00000008
        /*00a4*/ 	.short	0x0100
        /*00a6*/ 	.byte	0x08
	.zero		1


	//   ....[3]....
        /*00a8*/ 	.word	0x000002b0
        /*00ac*/ 	.word	0x000000ff
        /*00b0*/ 	.word	0x000000d0
        /*00b4*/ 	.short	0x0100
        /*00b6*/ 	.byte	0x08
	.zero		1


	//   ....[4]....
        /*00b8*/ 	.word	0x000002c0
        /*00bc*/ 	.word	0x000000ff
        /*00c0*/ 	.word	0x00000010
        /*00c4*/ 	.short	0x0100
        /*00c6*/ 	.byte	0x08
	.zero		1


	//   ....[5]....
        /*00c8*/ 	.word	0x000002d0
        /*00cc*/ 	.word	0x000000ff
        /*00d0*/ 	.word	0x000000d8
        /*00d4*/ 	.short	0x0100
        /*00d6*/ 	.byte	0x08
	.zero		1


	//   ....[6]....
        /*00d8*/ 	.word	0x000002e0
        /*00dc*/ 	.word	0x000000ff
        /*00e0*/ 	.word	0x00000018
        /*00e4*/ 	.short	0x0100
        /*00e6*/ 	.byte	0x08
	.zero		1


	//   ....[7]....
        /*00e8*/ 	.word	0x000002f0
        /*00ec*/ 	.word	0x000000ff
        /*00f0*/ 	.word	0x000000e0
        /*00f4*/ 	.short	0x0100
        /*00f6*/ 	.byte	0x08
	.zero		1


	//   ....[8]....
        /*00f8*/ 	.word	0x00000300
        /*00fc*/ 	.word	0x000000ff
        /*0100*/ 	.word	0x00000020
        /*0104*/ 	.short	0x0100
        /*0106*/ 	.byte	0x08
	.zero		1


	//   ....[9]....
        /*0108*/ 	.word	0x00000310
        /*010c*/ 	.word	0x000000ff
        /*0110*/ 	.word	0x000000e8
        /*0114*/ 	.short	0x0100
        /*0116*/ 	.byte	0x08
	.zero		1


	//   ....[10]....
        /*0118*/ 	.word	0x00000320
        /*011c*/ 	.word	0x000000ff
        /*0120*/ 	.word	0x00000028
        /*0124*/ 	.short	0x0100
        /*0126*/ 	.byte	0x08
	.zero		1


	//   ....[11]....
        /*0128*/ 	.word	0x00000330
        /*012c*/ 	.word	0x000000ff
        /*0130*/ 	.word	0x000000f0
        /*0134*/ 	.short	0x0100
        /*0136*/ 	.byte	0x08
	.zero		1


	//   ....[12]....
        /*0138*/ 	.word	0x00000340
        /*013c*/ 	.word	0x000000ff
        /*0140*/ 	.word	0x00000030
        /*0144*/ 	.short	0x0100
        /*0146*/ 	.byte	0x08
	.zero		1


	//   ....[13]....
        /*0148*/ 	.word	0x00000350
        /*014c*/ 	.word	0x000000ff
        /*0150*/ 	.word	0x000000f8
        /*0154*/ 	.short	0x0100
        /*0156*/ 	.byte	0x08
	.zero		1


	//   ....[14]....
        /*0158*/ 	.word	0x00000360
        /*015c*/ 	.word	0x000000ff
        /*0160*/ 	.word	0x00000038
        /*0164*/ 	.short	0x0100
        /*0166*/ 	.byte	0x08
	.zero		1


	//   ....[15]....
        /*0168*/ 	.word	0x00000370
        /*016c*/ 	.word	0x000000ff
        /*0170*/ 	.word	0x00000100
        /*0174*/ 	.short	0x0100
        /*0176*/ 	.byte	0x08
	.zero		1


	//   ....[16]....
        /*0178*/ 	.word	0x00000380
        /*017c*/ 	.word	0x000000ff
        /*0180*/ 	.word	0x00000040
        /*0184*/ 	.short	0x0100
        /*0186*/ 	.byte	0x08
	.zero		1


	//   ....[17]....
        /*0188*/ 	.word	0x00000390
        /*018c*/ 	.word	0x000000ff
        /*0190*/ 	.word	0x00000108
        /*0194*/ 	.short	0x0100
        /*0196*/ 	.byte	0x08
	.zero		1


	//   ....[18]....
        /*0198*/ 	.word	0x000003a0
        /*019c*/ 	.word	0x000000ff
        /*01a0*/ 	.word	0x00000048
        /*01a4*/ 	.short	0x0100
        /*01a6*/ 	.byte	0x08
	.zero		1


	//   ....[19]....
        /*01a8*/ 	.word	0x000003b0
        /*01ac*/ 	.word	0x000000ff
        /*01b0*/ 	.word	0x00000110
        /*01b4*/ 	.short	0x0100
        /*01b6*/ 	.byte	0x08
	.zero		1


	//   ....[20]....
        /*01b8*/ 	.word	0x000003c0
        /*01bc*/ 	.word	0x000000ff
        /*01c0*/ 	.word	0x00000050
        /*01c4*/ 	.short	0x0100
        /*01c6*/ 	.byte	0x08
	.zero		1


	//   ....[21]....
        /*01c8*/ 	.word	0x000003d0
        /*01cc*/ 	.word	0x000000ff
        /*01d0*/ 	.word	0x00000118
        /*01d4*/ 	.short	0x0100
        /*01d6*/ 	.byte	0x08
	.zero		1


	//   ....[22]....
        /*01d8*/ 	.word	0x000003e0
        /*01dc*/ 	.word	0x000000ff
        /*01e0*/ 	.word	0x00000058
        /*01e4*/ 	.short	0x0100
        /*01e6*/ 	.byte	0x08
	.zero		1


	//   ....[23]....
        /*01e8*/ 	.word	0x000003f0
        /*01ec*/ 	.word	0x000000ff
        /*01f0*/ 	.word	0x00000120
        /*01f4*/ 	.short	0x0100
        /*01f6*/ 	.byte	0x08
	.zero		1


	//   ....[24]....
        /*01f8*/ 	.word	0x00000400
        /*01fc*/ 	.word	0x000000ff
        /*0200*/ 	.word	0x00000060
        /*0204*/ 	.short	0x0100
        /*0206*/ 	.byte	0x08
	.zero		1


	//   ....[25]....
        /*0208*/ 	.word	0x00000410
        /*020c*/ 	.word	0x000000ff
        /*0210*/ 	.word	0x00000128
        /*0214*/ 	.short	0x0100
        /*0216*/ 	.byte	0x08
	.zero		1


	//   ....[26]....
        /*0218*/ 	.word	0x00000420
        /*021c*/ 	.word	0x000000ff
        /*0220*/ 	.word	0x00000068
        /*0224*/ 	.short	0x0100
        /*0226*/ 	.byte	0x08
	.zero		1


	//   ....[27]....
        /*0228*/ 	.word	0x00000430
        /*022c*/ 	.word	0x000000ff
        /*0230*/ 	.word	0x00000130
        /*0234*/ 	.short	0x0100
        /*0236*/ 	.byte	0x08
	.zero		1


	//   ....[28]....
        /*0238*/ 	.word	0x00000440
        /*023c*/ 	.word	0x000000ff
        /*0240*/ 	.word	0x00000070
        /*0244*/ 	.short	0x0100
        /*0246*/ 	.byte	0x08
	.zero		1


	//   ....[29]....
        /*0248*/ 	.word	0x00000450
        /*024c*/ 	.word	0x000000ff
        /*0250*/ 	.word	0x00000138
        /*0254*/ 	.short	0x0100
        /*0256*/ 	.byte	0x08
	.zero		1


	//   ....[30]....
        /*0258*/ 	.word	0x00000460
        /*025c*/ 	.word	0x000000ff
        /*0260*/ 	.word	0x00000078
        /*0264*/ 	.short	0x0100
        /*0266*/ 	.byte	0x08
	.zero		1


	//   ....[31]....
        /*0268*/ 	.word	0x00000470
        /*026c*/ 	.word	0x000000ff
        /*0270*/ 	.word	0x00000140
        /*0274*/ 	.short	0x0100
        /*0276*/ 	.byte	0x08
	.zero		1


	//   ....[32]....
        /*0278*/ 	.word	0x00000480
        /*027c*/ 	.word	0x000000ff
        /*0280*/ 	.word	0x00000080
        /*0284*/ 	.short	0x0100
        /*0286*/ 	.byte	0x08
	.zero		1


	//   ....[33]....
        /*0288*/ 	.word	0x00000490
        /*028c*/ 	.word	0x000000ff
        /*0290*/ 	.word	0x00000148
        /*0294*/ 	.short	0x0100
        /*0296*/ 	.byte	0x08
	.zero		1


	//   ....[34]....
        /*0298*/ 	.word	0x000004a0
        /*029c*/ 	.word	0x000000ff
        /*02a0*/ 	.word	0x00000088
        /*02a4*/ 	.short	0x0100
        /*02a6*/ 	.byte	0x08
	.zero		1


	//   ....[35]....
        /*02a8*/ 	.word	0x000004b0
        /*02ac*/ 	.word	0x000000ff
        /*02b0*/ 	.word	0x00000150
        /*02b4*/ 	.short	0x0100
        /*02b6*/ 	.byte	0x08
	.zero		1


	//   ....[36]....
        /*02b8*/ 	.word	0x000004c0
        /*02bc*/ 	.word	0x000000ff
        /*02c0*/ 	.word	0x00000090
        /*02c4*/ 	.short	0x0100
        /*02c6*/ 	.byte	0x08
	.zero		1


	//   ....[37]....
        /*02c8*/ 	.word	0x000004d0
        /*02cc*/ 	.word	0x000000ff
        /*02d0*/ 	.word	0x00000158
        /*02d4*/ 	.short	0x0100
        /*02d6*/ 	.byte	0x08
	.zero		1


	//   ....[38]....
        /*02d8*/ 	.word	0x000004e0
        /*02dc*/ 	.word	0x000000ff
        /*02e0*/ 	.word	0x00000098
        /*02e4*/ 	.short	0x0100
        /*02e6*/ 	.byte	0x08
	.zero		1


	//   ....[39]....
        /*02e8*/ 	.word	0x000004f0
        /*02ec*/ 	.word	0x000000ff
        /*02f0*/ 	.word	0x00000160
        /*02f4*/ 	.short	0x0100
        /*02f6*/ 	.byte	0x08
	.zero		1


	//   ....[40]....
        /*02f8*/ 	.word	0x00000500
        /*02fc*/ 	.word	0x000000ff
        /*0300*/ 	.word	0x000000a0
        /*0304*/ 	.short	0x0100
        /*0306*/ 	.byte	0x08
	.zero		1


	//   ....[41]....
        /*0308*/ 	.word	0x00000510
        /*030c*/ 	.word	0x000000ff
        /*0310*/ 	.word	0x00000168
        /*0314*/ 	.short	0x0100
        /*0316*/ 	.byte	0x08
	.zero		1


	//   ....[42]....
        /*0318*/ 	.word	0x00000520
        /*031c*/ 	.word	0x000000ff
        /*0320*/ 	.word	0x000000a8
        /*0324*/ 	.short	0x0100
        /*0326*/ 	.byte	0x08
	.zero		1


	//   ....[43]....
        /*0328*/ 	.word	0x00000530
        /*032c*/ 	.word	0x000000ff
        /*0330*/ 	.word	0x00000170
        /*0334*/ 	.short	0x0100
        /*0336*/ 	.byte	0x08
	.zero		1


	//   ....[44]....
        /*0338*/ 	.word	0x00000540
        /*033c*/ 	.word	0x000000ff
        /*0340*/ 	.word	0x000000b0
        /*0344*/ 	.short	0x0100
        /*0346*/ 	.byte	0x08
	.zero		1


	//   ....[45]....
        /*0348*/ 	.word	0x00000550
        /*034c*/ 	.word	0x000000ff
        /*0350*/ 	.word	0x00000178
        /*0354*/ 	.short	0x0100
        /*0356*/ 	.byte	0x08
	.zero		1


	//   ....[46]....
        /*0358*/ 	.word	0x00000560
        /*035c*/ 	.word	0x000000ff
        /*0360*/ 	.word	0x000000b8
        /*0364*/ 	.short	0x0100
        /*0366*/ 	.byte	0x08
	.zero		1


	//   ....[47]....
        /*0368*/ 	.word	0x00000570
        /*036c*/ 	.word	0x000000ff
        /*0370*/ 	.word	0x00000180
        /*0374*/ 	.short	0x0100
        /*0376*/ 	.byte	0x08
	.zero		1


	//   ....[48]....
        /*0378*/ 	.word	0x00000580
        /*037c*/ 	.word	0x000000ff
        /*0380*/ 	.word	0x000000c0
        /*0384*/ 	.short	0x0100
        /*0386*/ 	.byte	0x08
	.zero		1


	//   ....[49]....
        /*0388*/ 	.word	0x00000590
        /*038c*/ 	.word	0x000000ff
        /*0390*/ 	.word	0x00000188
        /*0394*/ 	.short	0x0100
        /*0396*/ 	.byte	0x08
	.zero		1


	//   ....[50]....
        /*0398*/ 	.word	0x00000a00
        /*039c*/ 	.word	0x000000ff
        /*03a0*/ 	.word	0x000001a0
        /*03a4*/ 	.short	0x0100
        /*03a6*/ 	.byte	0x06
	.zero		1


	//   ....[51]....
        /*03a8*/ 	.word	0x00000a70
        /*03ac*/ 	.word	0x000000ff
        /*03b0*/ 	.word	0x000001a8
        /*03b4*/ 	.short	0x0100
        /*03b6*/ 	.byte	0x06
	.zero		1


	//   ....[52]....
        /*03b8*/ 	.word	0x00001c80
        /*03bc*/ 	.word	0x000000ff
        /*03c0*/ 	.word	0x00000000
        /*03c4*/ 	.short	0x010a
        /*03c6*/ 	.byte	0x08
	.zero		1


	//   ....[53]....
        /*03c8*/ 	.word	0x00001ce0
        /*03cc*/ 	.word	0x000000ff
        /*03d0*/ 	.word	0x00000000
        /*03d4*/ 	.short	0x010a
        /*03d6*/ 	.byte	0x08
	.zero		1


	//   ....[54]....
        /*03d8*/ 	.word	0x000020c0
        /*03dc*/ 	.word	0x00000049
        /*03e0*/ 	.word	0x00000000
        /*03e4*/ 	.short	0x0101
        /*03e6*/ 	.byte	0x3f
	.zero		1


	//   ....[55]....
        /*03e8*/ 	.word	0x00005a50
        /*03ec*/ 	.word	0x00000012
        /*03f0*/ 	.word	0x000000c8
        /*03f4*/ 	.short	0x010a
        /*03f6*/ 	.byte	0x3f
	.zero		1


	//   ....[56]....
        /*03f8*/ 	.word	0x00005e70
        /*03fc*/ 	.word	0x00000006
        /*0400*/ 	.word	0x000001a8
        /*0404*/ 	.short	0x0101
        /*0406*/ 	.byte	0x3f
	.zero		1


	//   ....[57]....
        /*0408*/ 	.word	0x000065a0
        /*040c*/ 	.word	0x00000005
        /*0410*/ 	.word	0x00000000
        /*0414*/ 	.short	0x010a
        /*0416*/ 	.byte	0x3f
	.zero		1


	//   ....[58]....
        /*0418*/ 	.word	0x00006620
        /*041c*/ 	.word	0x00000007
        /*0420*/ 	.word	0x00000000
        /*0424*/ 	.short	0x010a
        /*0426*/ 	.byte	0x3f
	.zero		1


	//   ....[59]....
        /*0428*/ 	.word	0x000066b0
        /*042c*/ 	.word	0x00000006
        /*0430*/ 	.word	0x00000000
        /*0434*/ 	.short	0x010a
        /*0436*/ 	.byte	0x3f
	.zero		1


	//   ....[60]....
        /*0438*/ 	.word	0x00006740
        /*043c*/ 	.word	0x00000007
        /*0440*/ 	.word	0x00000000
        /*0444*/ 	.short	0x010a
        /*0446*/ 	.byte	0x3f
	.zero		1


	//   ....[61]....
        /*0448*/ 	.word	0x000067d0
        /*044c*/ 	.word	0x00000006
        /*0450*/ 	.word	0x00000000
        /*0454*/ 	.short	0x010a
        /*0456*/ 	.byte	0x3f
	.zero		1


	//   ....[62]....
        /*0458*/ 	.word	0x00006860
        /*045c*/ 	.word	0x00000007
        /*0460*/ 	.word	0x00000000
        /*0464*/ 	.short	0x010a
        /*0466*/ 	.byte	0x3f
	.zero		1


	//   ....[63]....
        /*0468*/ 	.word	0x000068f0
        /*046c*/ 	.word	0x00000006
        /*0470*/ 	.word	0x00000000
        /*0474*/ 	.short	0x010a
        /*0476*/ 	.byte	0x3f
	.zero		1


	//   ....[64]....
        /*0478*/ 	.word	0x00006980
        /*047c*/ 	.word	0x00000007
        /*0480*/ 	.word	0x00000000
        /*0484*/ 	.short	0x010a
        /*0486*/ 	.byte	0x3f
	.zero		1


	//   ....[65]....
        /*0488*/ 	.word	0x00006a10
        /*048c*/ 	.word	0x00000006
        /*0490*/ 	.word	0x00000000
        /*0494*/ 	.short	0x010a
        /*0496*/ 	.byte	0x3f
	.zero		1


	//   ....[66]....
        /*0498*/ 	.word	0x00006aa0
        /*049c*/ 	.word	0x00000007
        /*04a0*/ 	.word	0x00000000
        /*04a4*/ 	.short	0x010a
        /*04a6*/ 	.byte	0x3f
	.zero		1


	//   ....[67]....
        /*04a8*/ 	.word	0x00006b30
        /*04ac*/ 	.word	0x00000006
        /*04b0*/ 	.word	0x00000000
        /*04b4*/ 	.short	0x010a
        /*04b6*/ 	.byte	0x3f
	.zero		1


	//   ....[68]....
        /*04b8*/ 	.word	0x00006bc0
        /*04bc*/ 	.word	0x00000007
        /*04c0*/ 	.word	0x00000000
        /*04c4*/ 	.short	0x010a
        /*04c6*/ 	.byte	0x3f
	.zero		1


	//   ....[69]....
        /*04c8*/ 	.word	0x00006c50
        /*04cc*/ 	.word	0x00000006
        /*04d0*/ 	.word	0x00000000
        /*04d4*/ 	.short	0x010a
        /*04d6*/ 	.byte	0x3f
	.zero		1


	//   ....[70]....
        /*04d8*/ 	.word	0x00006ce0
        /*04dc*/ 	.word	0x00000007
        /*04e0*/ 	.word	0x00000000
        /*04e4*/ 	.short	0x010a
        /*04e6*/ 	.byte	0x3f
	.zero		1


	//   ....[71]....
        /*04e8*/ 	.word	0x00006d70
        /*04ec*/ 	.word	0x00000006
        /*04f0*/ 	.word	0x00000000
        /*04f4*/ 	.short	0x010a
        /*04f6*/ 	.byte	0x3f
	.zero		1


	//   ....[72]....
        /*04f8*/ 	.word	0x00006e00
        /*04fc*/ 	.word	0x00000007
        /*0500*/ 	.word	0x00000000
        /*0504*/ 	.short	0x010a
        /*0506*/ 	.byte	0x3f
	.zero		1


	//   ....[73]....
        /*0508*/ 	.word	0x00006e90
        /*050c*/ 	.word	0x00000006
        /*0510*/ 	.word	0x00000000
        /*0514*/ 	.short	0x010a
        /*0516*/ 	.byte	0x3f
	.zero		1


	//   ....[74]....
        /*0518*/ 	.word	0x00006f20
        /*051c*/ 	.word	0x00000007
        /*0520*/ 	.word	0x00000000
        /*0524*/ 	.short	0x010a
        /*0526*/ 	.byte	0x3f
	.zero		1


	//   ....[75]....
        /*0528*/ 	.word	0x00006fb0
        /*052c*/ 	.word	0x00000006
        /*0530*/ 	.word	0x00000000
        /*0534*/ 	.short	0x010a
        /*0536*/ 	.byte	0x3f
	.zero		1


	//   ....[76]....
        /*0538*/ 	.word	0x00007040
        /*053c*/ 	.word	0x00000007
        /*0540*/ 	.word	0x00000000
        /*0544*/ 	.short	0x010a
        /*0546*/ 	.byte	0x3f
	.zero		1


	//   ....[77]....
        /*0548*/ 	.word	0x000070d0
        /*054c*/ 	.word	0x00000006
        /*0550*/ 	.word	0x00000000
        /*0554*/ 	.short	0x010a
        /*0556*/ 	.byte	0x3f
	.zero		1


	//   ....[78]....
        /*0558*/ 	.word	0x00007160
        /*055c*/ 	.word	0x00000007
        /*0560*/ 	.word	0x00000000
        /*0564*/ 	.short	0x010a
        /*0566*/ 	.byte	0x3f
	.zero		1


	//   ....[79]....
        /*0568*/ 	.word	0x000071f0
        /*056c*/ 	.word	0x00000006
        /*0570*/ 	.word	0x00000000
        /*0574*/ 	.short	0x010a
        /*0576*/ 	.byte	0x3f
	.zero		1


	//   ....[80]....
        /*0578*/ 	.word	0x00007280
        /*057c*/ 	.word	0x00000007
        /*0580*/ 	.word	0x00000000
        /*0584*/ 	.short	0x010a
        /*0586*/ 	.byte	0x3f
	.zero		1


	//   ....[81]....
        /*0588*/ 	.word	0x00007310
        /*058c*/ 	.word	0x00000003
        /*0590*/ 	.word	0x00000000
        /*0594*/ 	.short	0x010a
        /*0596*/ 	.byte	0x3f
	.zero		1


	//   ....[82]....
        /*0598*/ 	.word	0x00007380
        /*059c*/ 	.word	0x00000054
        /*05a0*/ 	.word	0x00000000
        /*05a4*/ 	.short	0x010a
        /*05a6*/ 	.byte	0x3f
	.zero		1


	//   ....[83]....
        /*05a8*/ 	.word	0x00007450
        /*05ac*/ 	.word	0x00000012
        /*05b0*/ 	.word	0x000000c8
        /*05b4*/ 	.short	0x010a
        /*05b6*/ 	.byte	0x3f
	.zero		1


	//   ....[84]....
        /*05b8*/ 	.word	0x00007520
        /*05bc*/ 	.word	0x00000005
        /*05c0*/ 	.word	0x00000000
        /*05c4*/ 	.short	0x010a
        /*05c6*/ 	.byte	0x3f
	.zero		1


	//   ....[85]....
        /*05c8*/ 	.word	0x00007570
        /*05cc*/ 	.word	0x00000007
        /*05d0*/ 	.word	0x00000000
        /*05d4*/ 	.short	0x010a
        /*05d6*/ 	.byte	0x3f
	.zero		1


	//   ....[86]....
        /*05d8*/ 	.word	0x000075c0
        /*05dc*/ 	.word	0x00000006
        /*05e0*/ 	.word	0x00000000
        /*05e4*/ 	.short	0x010a
        /*05e6*/ 	.byte	0x3f
	.zero		1


	//   ....[87]....
        /*05e8*/ 	.word	0x00007610
        /*05ec*/ 	.word	0x00000007
        /*05f0*/ 	.word	0x00000000
        /*05f4*/ 	.short	0x010a
        /*05f6*/ 	.byte	0x3f
	.zero		1


	//   ....[88]....
        /*05f8*/ 	.word	0x00007660
        /*05fc*/ 	.word	0x00000006
        /*0600*/ 	.word	0x00000000
        /*0604*/ 	.short	0x010a
        /*0606*/ 	.byte	0x3f
	.zero		1


	//   ....[89]....
        /*0608*/ 	.word	0x000076b0
        /*060c*/ 	.word	0x00000007
        /*0610*/ 	.word	0x00000000
        /*0614*/ 	.short	0x010a
        /*0616*/ 	.byte	0x3f
	.zero		1


	//   ....[90]....
        /*0618*/ 	.word	0x00007700
        /*061c*/ 	.word	0x00000006
        /*0620*/ 	.word	0x00000000
        /*0624*/ 	.short	0x010a
        /*0626*/ 	.byte	0x3f
	.zero		1


	//   ....[91]....
        /*0628*/ 	.word	0x00007750
        /*062c*/ 	.word	0x00000007
        /*0630*/ 	.word	0x00000000
        /*0634*/ 	.short	0x010a
        /*0636*/ 	.byte	0x3f
	.zero		1


	//   ....[92]....
        /*0638*/ 	.word	0x000077a0
        /*063c*/ 	.word	0x00000006
        /*0640*/ 	.word	0x00000000
        /*0644*/ 	.short	0x010a
        /*0646*/ 	.byte	0x3f
	.zero		1


	//   ....[93]....
        /*0648*/ 	.word	0x000077f0
        /*064c*/ 	.word	0x00000007
        /*0650*/ 	.word	0x00000000
        /*0654*/ 	.short	0x010a
        /*0656*/ 	.byte	0x3f
	.zero		1


	//   ....[94]....
        /*0658*/ 	.word	0x00007840
        /*065c*/ 	.word	0x00000006
        /*0660*/ 	.word	0x00000000
        /*0664*/ 	.short	0x010a
        /*0666*/ 	.byte	0x3f
	.zero		1


	//   ....[95]....
        /*0668*/ 	.word	0x00007890
        /*066c*/ 	.word	0x00000007
        /*0670*/ 	.word	0x00000000
        /*0674*/ 	.short	0x010a
        /*0676*/ 	.byte	0x3f
	.zero		1


	//   ....[96]....
        /*0678*/ 	.word	0x000078e0
        /*067c*/ 	.word	0x00000006
        /*0680*/ 	.word	0x00000000
        /*0684*/ 	.short	0x010a
        /*0686*/ 	.byte	0x3f
	.zero		1


	//   ....[97]....
        /*0688*/ 	.word	0x00007930
        /*068c*/ 	.word	0x00000007
        /*0690*/ 	.word	0x00000000
        /*0694*/ 	.short	0x010a
        /*0696*/ 	.byte	0x3f
	.zero		1


	//   ....[98]....
        /*0698*/ 	.word	0x00007980
        /*069c*/ 	.word	0x00000006
        /*06a0*/ 	.word	0x00000000
        /*06a4*/ 	.short	0x010a
        /*06a6*/ 	.byte	0x3f
	.zero		1


	//   ....[99]....
        /*06a8*/ 	.word	0x000079d0
        /*06ac*/ 	.word	0x00000007
        /*06b0*/ 	.word	0x00000000
        /*06b4*/ 	.short	0x010a
        /*06b6*/ 	.byte	0x3f
	.zero		1


	//   ....[100]....
        /*06b8*/ 	.word	0x00007a20
        /*06bc*/ 	.word	0x00000006
        /*06c0*/ 	.word	0x00000000
        /*06c4*/ 	.short	0x010a
        /*06c6*/ 	.byte	0x3f
	.zero		1


	//   ....[101]....
        /*06c8*/ 	.word	0x00007a70
        /*06cc*/ 	.word	0x00000007
        /*06d0*/ 	.word	0x00000000
        /*06d4*/ 	.short	0x010a
        /*06d6*/ 	.byte	0x3f
	.zero		1


	//   ....[102]....
        /*06d8*/ 	.word	0x00007ac0
        /*06dc*/ 	.word	0x00000006
        /*06e0*/ 	.word	0x00000000
        /*06e4*/ 	.short	0x010a
        /*06e6*/ 	.byte	0x3f
	.zero		1


	//   ....[103]....
        /*06e8*/ 	.word	0x00007b10
        /*06ec*/ 	.word	0x00000007
        /*06f0*/ 	.word	0x00000000
        /*06f4*/ 	.short	0x010a
        /*06f6*/ 	.byte	0x3f
	.zero		1


	//   ....[104]....
        /*06f8*/ 	.word	0x00007b60
        /*06fc*/ 	.word	0x00000006
        /*0700*/ 	.word	0x00000000
        /*0704*/ 	.short	0x010a
        /*0706*/ 	.byte	0x3f
	.zero		1


	//   ....[105]....
        /*0708*/ 	.word	0x00007bb0
        /*070c*/ 	.word	0x00000007
        /*0710*/ 	.word	0x00000000
        /*0714*/ 	.short	0x010a
        /*0716*/ 	.byte	0x3f
	.zero		1


	//   ....[106]....
        /*0718*/ 	.word	0x00007c00
        /*071c*/ 	.word	0x00000006
        /*0720*/ 	.word	0x00000000
        /*0724*/ 	.short	0x010a
        /*0726*/ 	.byte	0x3f
	.zero		1


	//   ....[107]....
        /*0728*/ 	.word	0x00007c50
        /*072c*/ 	.word	0x00000007
        /*0730*/ 	.word	0x00000000
        /*0734*/ 	.short	0x010a
        /*0736*/ 	.byte	0x3f
	.zero		1


	//----- nvinfo : EIATTR_NUM_MBARRIERS
	.align		4
.L_28:
        /*0738*/ 	.byte	0x03, 0x38
        /*073a*/ 	.short	0x0034


	//----- nvinfo : EIATTR_EXIT_INSTR_OFFSETS
	.align		4
        /*073c*/ 	.byte	0x04, 0x1c
        /*073e*/ 	.short	(.L_30 - .L_29)


	//   ....[0]....
.L_29:
        /*0740*/ 	.word	0x00000cc0


	//   ....[1]....
        /*0744*/ 	.word	0x000014a0


	//   ....[2]....
        /*0748*/ 	.word	0x000051d0


	//   ....[3]....
        /*074c*/ 	.word	0x00005730


	//   ....[4]....
        /*0750*/ 	.word	0x00007360


	//----- nvinfo : EIATTR_MAX_THREADS
	.align		4
.L_30:
        /*0754*/ 	.byte	0x04, 0x05
        /*0756*/ 	.short	(.L_32 - .L_31)
.L_31:
        /*0758*/ 	.word	0x00000180
        /*075c*/ 	.word	0x00000001
        /*0760*/ 	.word	0x00000001


	//----- nvinfo : EIATTR_CRS_STACK_SIZE
	.align		4
.L_32:
        /*0764*/ 	.byte	0x04, 0x1e
        /*0766*/ 	.short	(.L_34 - .L_33)
.L_33:
        /*0768*/ 	.word	0x00000000


	//----- nvinfo : EIATTR_CBANK_PARAM_SIZE
	.align		4
.L_34:
        /*076c*/ 	.byte	0x03, 0x19
        /*076e*/ 	.short	0x0570


	//----- nvinfo : EIATTR_PARAM_CBANK
	.align		4
        /*0770*/ 	.byte	0x04, 0x0a
        /*0772*/ 	.short	(.L_36 - .L_35)
	.align		4
.L_35:
        /*0774*/ 	.word	index@(.nv.constant0._ZN7cutlass13device_kernelINS_4gemm6kernel13GemmUniversalIN4cute5tupleIJiiiiEEENS1_10collective13CollectiveMmaINS1_43MainloopSm90TmaGmmaWarpSpecializedSparseFP8ILi25ENS5_IJNS4_1CILi2EEENSA_ILi1EEESC_EEENS1_35KernelTmaWarpSpecializedCooperativeEEENS5_IJNSA_ILi128EEENSA_ILi64EEESH_EEENS_12float_e4m3_tENS5_IJNS4_6LayoutINS5_IJiNS5_IJSB_iEEEiEEENS5_IJlNS5_IJSC_SB_EEElEEEEENSK_INS5_IJNS5_IJSH_iEEESQ_iEEENS5_IJNS5_IJSH_NSA_ILi4096EEEEEENS5_IJSC_lEEElEEEEEEEESJ_NS5_IJlSC_lEEENS4_8TiledMMAINS4_8MMA_AtomIJNS4_4SM904GMMA6SPARSE31GMMA_64x64x64_F32E4M3E4M3_SS_TNILNS12_7ScaleInE1ELS15_1ELNS12_9SparseSelE0EEEEEENSK_ISD_NS5_IJSC_NSA_ILi0EEES19_EEEEENS5_IJNS4_10UnderscoreES1C_S1C_EEEEENS4_13SM90_TMA_LOADENS4_14ComposedLayoutINS4_7SwizzleILi1ELi4ELi3EEENS4_25smem_sparse_ptr_flag_bitsILi2ELi8EEENSK_INS5_IJNS5_IJSC_NSA_ILi8EEEEEENS5_IJSB_NSA_ILi32EEEEEEEEENS5_IJNS5_IJS19_SH_EEESN_EEEEEEEvNS4_8identityENS4_23SM90_TMA_LOAD_MULTICASTENS1G_INS1H_ILi2ELi4ELi3EEENS4_18smem_ptr_flag_bitsILi8EEENSK_INS5_IJS1L_SH_EEENS5_IJSH_SC_EEEEEEEvS1U_EENS_8epilogue10collective6detail29Sm90TmaWarpSpecializedAdapterINS25_15DefaultEpilogueIfNS5_IJSC_llEEES29_NS24_6thread17LinearCombinationIfLi1EffLNS2A_9ScaleType4KindE0ELNS_15FloatRoundStyleE2EfEENS1_15EpilogueDefaultEEEEEvvEEEEvNT_6ParamsE)
        /*0778*/ 	.short	0x0210
        /*077a*/ 	.short	0x0570


	//----- nvinfo : EIATTR_SW_WAR
	.align		4
.L_36:
        /*077c*/ 	.byte	0x04, 0x36
        /*077e*/ 	.short	(.L_38 - .L_37)
.L_37:
        /*0780*/ 	.word	0x00000008
.L_38:


//--------------------- .nv.callgraph             --------------------------
	.section	.nv.callgraph,"",@"SHT_CUDA_CALLGRAPH"
	.align	4
	.sectionentsize	8
	.align		4
        /*0000*/ 	.word	0x00000000
	.align		4
        /*0004*/ 	.word	0xffffffff
	.align		4
        /*0008*/ 	.word	0x00000000
	.align		4
        /*000c*/ 	.word	0xfffffffe
	.align		4
        /*0010*/ 	.word	0x00000000
	.align		4
        /*0014*/ 	.word	0xfffffffd
	.align		4
        /*0018*/ 	.word	0x00000000
	.align		4
        /*001c*/ 	.word	0xfffffffc


//--------------------- .nv.constant4             --------------------------
	.section	.nv.constant4,"a",@progbits
	.align	8
	.align		8
.nv.constant4:
        /*0000*/ 	.dword	_ZN39_INTERNAL_858a6b34_4_k_cu_532589a6_38794cuda3std3__45__cpo5beginE
	.align		8
        /*0008*/ 	.dword	_ZN39_INTERNAL_858a6b34_4_k_cu_532589a6_38794cuda3std3__45__cpo3endE
	.align		8
        /*0010*/ 	.dword	_ZN39_INTERNAL_858a6b34_4_k_cu_532589a6_38794cuda3std3__45__cpo6cbeginE
	.align		8
        /*0018*/ 	.dword	_ZN39_INTERNAL_858a6b34_4_k_cu_532589a6_38794cuda3std3__45__cpo4cendE
	.align		8
        /*0020*/ 	.dword	_ZN39_INTERNAL_858a6b34_4_k_cu_532589a6_38794cuda3std3__441_GLOBAL__N__858a6b34_4_k_cu_532589a6_38796ignoreE
	.align		8
        /*0028*/ 	.dword	_ZN39_INTERNAL_858a6b34_4_k_cu_532589a6_38794cuda3std3__419piecewise_constructE
	.align		8
        /*0030*/ 	.dword	_ZN39_INTERNAL_858a6b34_4_k_cu_532589a6_38794cuda3std3__48in_placeE
	.align		8
        /*0038*/ 	.dword	_ZN39_INTERNAL_858a6b34_4_k_cu_532589a6_38794cuda3std6ranges3__45__cpo4swapE
	.align		8
        /*0040*/ 	.dword	_ZN39_INTERNAL_858a6b34_4_k_cu_532589a6_38794cuda3std6ranges3__45__cpo9iter_moveE
	.align		8
        /*0048*/ 	.dword	_ZN39_INTERNAL_858a6b34_4_k_cu_532589a6_38794cute7productE
	.align		8
        /*0050*/ 	.dword	_ZN39_INTERNAL_858a6b34_4_k_cu_532589a6_38794cute1_E


//--------------------- .text._ZN7cutlass13device_kernelINS_4gemm6kernel13GemmUniversalIN4cute5tupleIJiiiiEEENS1_10collective13CollectiveMmaINS1_43MainloopSm90TmaGmmaWarpSpecializedSparseFP8ILi25ENS5_IJNS4_1CILi2EEENSA_ILi1EEESC_EEENS1_35KernelTmaWarpSpecializedCooperativeEEENS5_IJNSA_ILi128EEENSA_ILi64EEESH_EEENS_12float_e4m3_tENS5_IJNS4_6LayoutINS5_IJiNS5_IJSB_iEEEiEEENS5_IJlNS5_IJSC_SB_EEElEEEEENSK_INS5_IJNS5_IJSH_iEEESQ_iEEENS5_IJNS5_IJSH_NSA_ILi4096EEEEEENS5_IJSC_lEEElEEEEEEEESJ_NS5_IJlSC_lEEENS4_8TiledMMAINS4_8MMA_AtomIJNS4_4SM904GMMA6SPARSE31GMMA_64x64x64_F32E4M3E4M3_SS_TNILNS12_7ScaleInE1ELS15_1ELNS12_9SparseSelE0EEEEEENSK_ISD_NS5_IJSC_NSA_ILi0EEES19_EEEEENS5_IJNS4_10UnderscoreES1C_S1C_EEEEENS4_13SM90_TMA_LOADENS4_14ComposedLayoutINS4_7SwizzleILi1ELi4ELi3EEENS4_25smem_sparse_ptr_flag_bitsILi2ELi8EEENSK_INS5_IJNS5_IJSC_NSA_ILi8EEEEEENS5_IJSB_NSA_ILi32EEEEEEEEENS5_IJNS5_IJS19_SH_EEESN_EEEEEEEvNS4_8identityENS4_23SM90_TMA_LOAD_MULTICASTENS1G_INS1H_ILi2ELi4ELi3EEENS4_18smem_ptr_flag_bitsILi8EEENSK_INS5_IJS1L_SH_EEENS5_IJSH_SC_EEEEEEEvS1U_EENS_8epilogue10collective6detail29Sm90TmaWarpSpecializedAdapterINS25_15DefaultEpilogueIfNS5_IJSC_llEEES29_NS24_6thread17LinearCombinationIfLi1EffLNS2A_9ScaleType4KindE0ELNS_15FloatRoundStyleE2EfEENS1_15EpilogueDefaultEEEEEvvEEEEvNT_6ParamsE --------------------------
	.section	.text._ZN7cutlass13device_kernelINS_4gemm6kernel13GemmUniversalIN4cute5tupleIJiiiiEEENS1_10collective13CollectiveMmaINS1_43MainloopSm90TmaGmmaWarpSpecializedSparseFP8ILi25ENS5_IJNS4_1CILi2EEENSA_ILi1EEESC_EEENS1_35KernelTmaWarpSpecializedCooperativeEEENS5_IJNSA_ILi128EEENSA_ILi64EEESH_EEENS_12float_e4m3_tENS5_IJNS4_6LayoutINS5_IJiNS5_IJSB_iEEEiEEENS5_IJlNS5_IJSC_SB_EEElEEEEENSK_INS5_IJNS5_IJSH_iEEESQ_iEEENS5_IJNS5_IJSH_NSA_ILi4096EEEEEENS5_IJSC_lEEElEEEEEEEESJ_NS5_IJlSC_lEEENS4_8TiledMMAINS4_8MMA_AtomIJNS4_4SM904GMMA6SPARSE31GMMA_64x64x64_F32E4M3E4M3_SS_TNILNS12_7ScaleInE1ELS15_1ELNS12_9SparseSelE0EEEEEENSK_ISD_NS5_IJSC_NSA_ILi0EEES19_EEEEENS5_IJNS4_10UnderscoreES1C_S1C_EEEEENS4_13SM90_TMA_LOADENS4_14ComposedLayoutINS4_7SwizzleILi1ELi4ELi3EEENS4_25smem_sparse_ptr_flag_bitsILi2ELi8EEENSK_INS5_IJNS5_IJSC_NSA_ILi8EEEEEENS5_IJSB_NSA_ILi32EEEEEEEEENS5_IJNS5_IJS19_SH_EEESN_EEEEEEEvNS4_8identityENS4_23SM90_TMA_LOAD_MULTICASTENS1G_INS1H_ILi2ELi4ELi3EEENS4_18smem_ptr_flag_bitsILi8EEENSK_INS5_IJS1L_SH_EEENS5_IJSH_SC_EEEEEEEvS1U_EENS_8epilogue10collective6detail29Sm90TmaWarpSpecializedAdapterINS25_15DefaultEpilogueIfNS5_IJSC_llEEES29_NS24_6thread17LinearCombinationIfLi1EffLNS2A_9ScaleType4KindE0ELNS_15FloatRoundStyleE2EfEENS1_15EpilogueDefaultEEEEEvvEEEEvNT_6ParamsE,"ax",@progbits
	.align	128
.text._ZN7cutlass13device_kernelINS_4gemm6kernel13GemmUniversalIN4cute5tupleIJiiiiEEENS1_10collective13CollectiveMmaINS1_43MainloopSm90TmaGmmaWarpSpecializedSparseFP8ILi25ENS5_IJNS4_1CILi2EEENSA_ILi1EEESC_EEENS1_35KernelTmaWarpSpecializedCooperativeEEENS5_IJNSA_ILi128EEENSA_ILi64EEESH_EEENS_12float_e4m3_tENS5_IJNS4_6LayoutINS5_IJiNS5_IJSB_iEEEiEEENS5_IJlNS5_IJSC_SB_EEElEEEEENSK_INS5_IJNS5_IJSH_iEEESQ_iEEENS5_IJNS5_IJSH_NSA_ILi4096EEEEEENS5_IJSC_lEEElEEEEEEEESJ_NS5_IJlSC_lEEENS4_8TiledMMAINS4_8MMA_AtomIJNS4_4SM904GMMA6SPARSE31GMMA_64x64x64_F32E4M3E4M3_SS_TNILNS12_7ScaleInE1ELS15_1ELNS12_9SparseSelE0EEEEEENSK_ISD_NS5_IJSC_NSA_ILi0EEES19_EEEEENS5_IJNS4_10UnderscoreES1C_S1C_EEEEENS4_13SM90_TMA_LOADENS4_14ComposedLayoutINS4_7SwizzleILi1ELi4ELi3EEENS4_25smem_sparse_ptr_flag_bitsILi2ELi8EEENSK_INS5_IJNS5_IJSC_NSA_ILi8EEEEEENS5_IJSB_NSA_ILi32EEEEEEEEENS5_IJNS5_IJS19_SH_EEESN_EEEEEEEvNS4_8identityENS4_23SM90_TMA_LOAD_MULTICASTENS1G_INS1H_ILi2ELi4ELi3EEENS4_18smem_ptr_flag_bitsILi8EEENSK_INS5_IJS1L_SH_EEENS5_IJSH_SC_EEEEEEEvS1U_EENS_8epilogue10collective6detail29Sm90TmaWarpSpecializedAdapterINS25_15DefaultEpilogueIfNS5_IJSC_llEEES29_NS24_6thread17LinearCombinationIfLi1EffLNS2A_9ScaleType4KindE0ELNS_15FloatRoundStyleE2EfEENS1_15EpilogueDefaultEEEEEvvEEEEvNT_6ParamsE:
        .type           _ZN7cutlass13device_kernelINS_4gemm6kernel13GemmUniversalIN4cute5tupleIJiiiiEEENS1_10collective13CollectiveMmaINS1_43MainloopSm90TmaGmmaWarpSpecializedSparseFP8ILi25ENS5_IJNS4_1CILi2EEENSA_ILi1EEESC_EEENS1_35KernelTmaWarpSpecializedCooperativeEEENS5_IJNSA_ILi128EEENSA_ILi64EEESH_EEENS_12float_e4m3_tENS5_IJNS4_6LayoutINS5_IJiNS5_IJSB_iEEEiEEENS5_IJlNS5_IJSC_SB_EEElEEEEENSK_INS5_IJNS5_IJSH_iEEESQ_iEEENS5_IJNS5_IJSH_NSA_ILi4096EEEEEENS5_IJSC_lEEElEEEEEEEESJ_NS5_IJlSC_lEEENS4_8TiledMMAINS4_8MMA_AtomIJNS4_4SM904GMMA6SPARSE31GMMA_64x64x64_F32E4M3E4M3_SS_TNILNS12_7ScaleInE1ELS15_1ELNS12_9SparseSelE0EEEEEENSK_ISD_NS5_IJSC_NSA_ILi0EEES19_EEEEENS5_IJNS4_10UnderscoreES1C_S1C_EEEEENS4_13SM90_TMA_LOADENS4_14ComposedLayoutINS4_7SwizzleILi1ELi4ELi3EEENS4_25smem_sparse_ptr_flag_bitsILi2ELi8EEENSK_INS5_IJNS5_IJSC_NSA_ILi8EEEEEENS5_IJSB_NSA_ILi32EEEEEEEEENS5_IJNS5_IJS19_SH_EEESN_EEEEEEEvNS4_8identityENS4_23SM90_TMA_LOAD_MULTICASTENS1G_INS1H_ILi2ELi4ELi3EEENS4_18smem_ptr_flag_bitsILi8EEENSK_INS5_IJS1L_SH_EEENS5_IJSH_SC_EEEEEEEvS1U_EENS_8epilogue10collective6detail29Sm90TmaWarpSpecializedAdapterINS25_15DefaultEpilogueIfNS5_IJSC_llEEES29_NS24_6thread17LinearCombinationIfLi1EffLNS2A_9ScaleType4KindE0ELNS_15FloatRoundStyleE2EfEENS1_15EpilogueDefaultEEEEEvvEEEEvNT_6ParamsE,@function
        .size           _ZN7cutlass13device_kernelINS_4gemm6kernel13GemmUniversalIN4cute5tupleIJiiiiEEENS1_10collective13CollectiveMmaINS1_43MainloopSm90TmaGmmaWarpSpecializedSparseFP8ILi25ENS5_IJNS4_1CILi2EEENSA_ILi1EEESC_EEENS1_35KernelTmaWarpSpecializedCooperativeEEENS5_IJNSA_ILi128EEENSA_ILi64EEESH_EEENS_12float_e4m3_tENS5_IJNS4_6LayoutINS5_IJiNS5_IJSB_iEEEiEEENS5_IJlNS5_IJSC_SB_EEElEEEEENSK_INS5_IJNS5_IJSH_iEEESQ_iEEENS5_IJNS5_IJSH_NSA_ILi4096EEEEEENS5_IJSC_lEEElEEEEEEEESJ_NS5_IJlSC_lEEENS4_8TiledMMAINS4_8MMA_AtomIJNS4_4SM904GMMA6SPARSE31GMMA_64x64x64_F32E4M3E4M3_SS_TNILNS12_7ScaleInE1ELS15_1ELNS12_9SparseSelE0EEEEEENSK_ISD_NS5_IJSC_NSA_ILi0EEES19_EEEEENS5_IJNS4_10UnderscoreES1C_S1C_EEEEENS4_13SM90_TMA_LOADENS4_14ComposedLayoutINS4_7SwizzleILi1ELi4ELi3EEENS4_25smem_sparse_ptr_flag_bitsILi2ELi8EEENSK_INS5_IJNS5_IJSC_NSA_ILi8EEEEEENS5_IJSB_NSA_ILi32EEEEEEEEENS5_IJNS5_IJS19_SH_EEESN_EEEEEEEvNS4_8identityENS4_23SM90_TMA_LOAD_MULTICASTENS1G_INS1H_ILi2ELi4ELi3EEENS4_18smem_ptr_flag_bitsILi8EEENSK_INS5_IJS1L_SH_EEENS5_IJSH_SC_EEEEEEEvS1U_EENS_8epilogue10collective6detail29Sm90TmaWarpSpecializedAdapterINS25_15DefaultEpilogueIfNS5_IJSC_llEEES29_NS24_6thread17LinearCombinationIfLi1EffLNS2A_9ScaleType4KindE0ELNS_15FloatRoundStyleE2EfEENS1_15EpilogueDefaultEEEEEvvEEEEvNT_6ParamsE,(.L_x_173 - _ZN7cutlass13device_kernelINS_4gemm6kernel13GemmUniversalIN4cute5tupleIJiiiiEEENS1_10collective13CollectiveMmaINS1_43MainloopSm90TmaGmmaWarpSpecializedSparseFP8ILi25ENS5_IJNS4_1CILi2EEENSA_ILi1EEESC_EEENS1_35KernelTmaWarpSpecializedCooperativeEEENS5_IJNSA_ILi128EEENSA_ILi64EEESH_EEENS_12float_e4m3_tENS5_IJNS4_6LayoutINS5_IJiNS5_IJSB_iEEEiEEENS5_IJlNS5_IJSC_SB_EEElEEEEENSK_INS5_IJNS5_IJSH_iEEESQ_iEEENS5_IJNS5_IJSH_NSA_ILi4096EEEEEENS5_IJSC_lEEElEEEEEEEESJ_NS5_IJlSC_lEEENS4_8TiledMMAINS4_8MMA_AtomIJNS4_4SM904GMMA6SPARSE31GMMA_64x64x64_F32E4M3E4M3_SS_TNILNS12_7ScaleInE1ELS15_1ELNS12_9SparseSelE0EEEEEENSK_ISD_NS5_IJSC_NSA_ILi0EEES19_EEEEENS5_IJNS4_10UnderscoreES1C_S1C_EEEEENS4_13SM90_TMA_LOADENS4_14ComposedLayoutINS4_7SwizzleILi1ELi4ELi3EEENS4_25smem_sparse_ptr_flag_bitsILi2ELi8EEENSK_INS5_IJNS5_IJSC_NSA_ILi8EEEEEENS5_IJSB_NSA_ILi32EEEEEEEEENS5_IJNS5_IJS19_SH_EEESN_EEEEEEEvNS4_8identityENS4_23SM90_TMA_LOAD_MULTICASTENS1G_INS1H_ILi2ELi4ELi3EEENS4_18smem_ptr_flag_bitsILi8EEENSK_INS5_IJS1L_SH_EEENS5_IJSH_SC_EEEEEEEvS1U_EENS_8epilogue10collective6detail29Sm90TmaWarpSpecializedAdapterINS25_15DefaultEpilogueIfNS5_IJSC_llEEES29_NS24_6thread17LinearCombinationIfLi1EffLNS2A_9ScaleType4KindE0ELNS_15FloatRoundStyleE2EfEENS1_15EpilogueDefaultEEEEEvvEEEEvNT_6ParamsE)
        .other          _ZN7cutlass13device_kernelINS_4gemm6kernel13GemmUniversalIN4cute5tupleIJiiiiEEENS1_10collective13CollectiveMmaINS1_43MainloopSm90TmaGmmaWarpSpecializedSparseFP8ILi25ENS5_IJNS4_1CILi2EEENSA_ILi1EEESC_EEENS1_35KernelTmaWarpSpecializedCooperativeEEENS5_IJNSA_ILi128EEENSA_ILi64EEESH_EEENS_12float_e4m3_tENS5_IJNS4_6LayoutINS5_IJiNS5_IJSB_iEEEiEEENS5_IJlNS5_IJSC_SB_EEElEEEEENSK_INS5_IJNS5_IJSH_iEEESQ_iEEENS5_IJNS5_IJSH_NSA_ILi4096EEEEEENS5_IJSC_lEEElEEEEEEEESJ_NS5_IJlSC_lEEENS4_8TiledMMAINS4_8MMA_AtomIJNS4_4SM904GMMA6SPARSE31GMMA_64x64x64_F32E4M3E4M3_SS_TNILNS12_7ScaleInE1ELS15_1ELNS12_9SparseSelE0EEEEEENSK_ISD_NS5_IJSC_NSA_ILi0EEES19_EEEEENS5_IJNS4_10UnderscoreES1C_S1C_EEEEENS4_13SM90_TMA_LOADENS4_14ComposedLayoutINS4_7SwizzleILi1ELi4ELi3EEENS4_25smem_sparse_ptr_flag_bitsILi2ELi8EEENSK_INS5_IJNS5_IJSC_NSA_ILi8EEEEEENS5_IJSB_NSA_ILi32EEEEEEEEENS5_IJNS5_IJS19_SH_EEESN_EEEEEEEvNS4_8identityENS4_23SM90_TMA_LOAD_MULTICASTENS1G_INS1H_ILi2ELi4ELi3EEENS4_18smem_ptr_flag_bitsILi8EEENSK_INS5_IJS1L_SH_EEENS5_IJSH_SC_EEEEEEEvS1U_EENS_8epilogue10collective6detail29Sm90TmaWarpSpecializedAdapterINS25_15DefaultEpilogueIfNS5_IJSC_llEEES29_NS24_6thread17LinearCombinationIfLi1EffLNS2A_9ScaleType4KindE0ELNS_15FloatRoundStyleE2EfEENS1_15EpilogueDefaultEEEEEvvEEEEvNT_6ParamsE,@"STO_CUDA_ENTRY STV_DEFAULT"
_ZN7cutlass13device_kernelINS_4gemm6kernel13GemmUniversalIN4cute5tupleIJiiiiEEENS1_10collective13CollectiveMmaINS1_43MainloopSm90TmaGmmaWarpSpecializedSparseFP8ILi25ENS5_IJNS4_1CILi2EEENSA_ILi1EEESC_EEENS1_35KernelTmaWarpSpecializedCooperativeEEENS5_IJNSA_ILi128EEENSA_ILi64EEESH_EEENS_12float_e4m3_tENS5_IJNS4_6LayoutINS5_IJiNS5_IJSB_iEEEiEEENS5_IJlNS5_IJSC_SB_EEElEEEEENSK_INS5_IJNS5_IJSH_iEEESQ_iEEENS5_IJNS5_IJSH_NSA_ILi4096EEEEEENS5_IJSC_lEEElEEEEEEEESJ_NS5_IJlSC_lEEENS4_8TiledMMAINS4_8MMA_AtomIJNS4_4SM904GMMA6SPARSE31GMMA_64x64x64_F32E4M3E4M3_SS_TNILNS12_7ScaleInE1ELS15_1ELNS12_9SparseSelE0EEEEEENSK_ISD_NS5_IJSC_NSA_ILi0EEES19_EEEEENS5_IJNS4_10UnderscoreES1C_S1C_EEEEENS4_13SM90_TMA_LOADENS4_14ComposedLayoutINS4_7SwizzleILi1ELi4ELi3EEENS4_25smem_sparse_ptr_flag_bitsILi2ELi8EEENSK_INS5_IJNS5_IJSC_NSA_ILi8EEEEEENS5_IJSB_NSA_ILi32EEEEEEEEENS5_IJNS5_IJS19_SH_EEESN_EEEEEEEvNS4_8identityENS4_23SM90_TMA_LOAD_MULTICASTENS1G_INS1H_ILi2ELi4ELi3EEENS4_18smem_ptr_flag_bitsILi8EEENSK_INS5_IJS1L_SH_EEENS5_IJSH_SC_EEEEEEEvS1U_EENS_8epilogue10collective6detail29Sm90TmaWarpSpecializedAdapterINS25_15DefaultEpilogueIfNS5_IJSC_llEEES29_NS24_6thread17LinearCombinationIfLi1EffLNS2A_9ScaleType4KindE0ELNS_15FloatRoundStyleE2EfEENS1_15EpilogueDefaultEEEEEvvEEEEvNT_6ParamsE:
[----:B------:R-:W-:Y:S01]  /*0000*/  LDC R1, c[0x0][0x28] ;  /* 0x00000a00ff017b82 */ /* 0x000fe20000000800 */
[----:B------:R-:W0:Y:S01]  /*0010*/  S2R R12, SR_TID.X ;  /* 0x00000000000c7919 */ /* 0x000e220000002100 */
[----:B------:R-:W-:Y:S01]  /*0020*/  ELECT P0, URZ, PT ;  /* 0x00000000003f782f */ /* 0x000fe20003800000 */
[----:B------:R-:W-:Y:S01]  /*0030*/  BSSY B0, `(.L_x_0) ;  /* 0x0000012000007945 */ /* 0x000fe20003800000 */
[--C-:B0-----:R-:W-:Y:S02]  /*0040*/  SHF.R.U32.HI R0, RZ, 0x5, R12.reuse ;  /* 0x00000005ff007819 */ /* 0x101fe4000001160c */
[----:B------:R-:W-:-:S03]  /*0050*/  SHF.R.U32.HI R13, RZ, 0x7, R12 ;  /* 0x00000007ff0d7819 */ /* 0x000fc6000001160c */
[----:B------:R-:W0:Y:S04]  /*0060*/  SHFL.IDX PT, R7, R0, RZ, 0x1f ;  /* 0x00001fff00077589 */ /* 0x000e2800000e0000 */
[----:B------:R1:W2:Y:S01]  /*0070*/  SHFL.IDX PT, R2, R13, RZ, 0x1f ;  /* 0x00001fff0d027589 */ /* 0x0002a200000e0000 */
[----:B0-----:R-:W-:-:S13]  /*0080*/  ISETP.NE.OR P0, PT, R7, RZ, !P0 ;  /* 0x000000ff0700720c */ /* 0x001fda0004705670 */
[----:B-12---:R-:W-:Y:S05]  /*0090*/  @P0 BRA `(.L_x_1) ;  /* 0x00000000002c0947 */ /* 0x006fea0003800000 */
[----:B------:R-:W-:Y:S02]  /*00a0*/  ULDC.64 UR4, c[0x0][0x198] ;  /* 0x0000660000047ab9 */ /* 0x000fe40000000a00 */
[----:B------:R-:W-:Y:S02]  /*00b0*/  UIADD3 UR6, UP0, UR4, 0xf0, URZ ;  /* 0x000000f004067890 */ /* 0x000fe4000ff1e03f */
[----:B------:R-:W-:Y:S02]  /*00c0*/  UIADD3 UR8, UP1, UR4, 0x1f0, URZ ;  /* 0x000001f004087890 */ /* 0x000fe4000ff3e03f */
[----:B------:R-:W-:Y:S02]  /*00d0*/  UIADD3 UR4, UP2, UR4, 0x2f0, URZ ;  /* 0x000002f004047890 */ /* 0x000fe4000ff5e03f */
[----:B------:R-:W-:Y:S02]  /*00e0*/  UIADD3.X UR7, URZ, UR5, URZ, UP0, !UPT ;  /* 0x000000053f077290 */ /* 0x000fe400087fe43f */
[----:B------:R-:W-:-:S02]  /*00f0*/  UIADD3.X UR9, URZ, UR5, URZ, UP1, !UPT ;  /* 0x000000053f097290 */ /* 0x000fc40008ffe43f */
[----:B------:R-:W-:-:S05]  /*0100*/  UIADD3.X UR5, URZ, UR5, URZ, UP2, !UPT ;  /* 0x000000053f057290 */ /* 0x000fca00097fe43f */
[----:B------:R0:W-:Y:S02]  /*0110*/  UTMACCTL.PF [UR6] ;  /* 0x00000000060079b9 */ /* 0x0001e40008040000 */
[----:B------:R0:W-:Y:S02]  /*0120*/  UTMACCTL.PF [UR8] ;  /* 0x00000000080079b9 */ /* 0x0001e40008040000 */
[----:B------:R0:W-:Y:S02]  /*0130*/  UTMACCTL.PF [UR4] ;  /* 0x00000000040079b9 */ /* 0x0001e40008040000 */
[----:B0-----:R-:W-:Y:S01]  /*0140*/  NOP ;  /* 0x0000000000007918 */ /* 0x001fe20000000000 */
.L_x_1:
[----:B------:R-:W-:Y:S05]  /*0150*/  BSYNC B0 ;  /* 0x0000000000007941 */ /* 0x000fea0003800000 */
.L_x_0:
[----:B------:R-:W0:Y:S02]  /*0160*/  SHFL.IDX PT, R3, R0, RZ, 0x1f ;  /* 0x00001fff00037589 */ /* 0x000e2400000e0000 */
[----:B0-----:R-:W-:-:S13]  /*0170*/  ISETP.NE.AND P0, PT, R3, RZ, PT ;  /* 0x000000ff0300720c */ /* 0x001fda0003f05270 */
[----:B------:R-:W-:Y:S05]  /*0180*/  @P0 BRA `(.L_x_2) ;  /* 0x00000004000c0947 */ /* 0x000fea0003800000 */
[----:B------:R-:W-:Y:S01]  /*0190*/  ELECT P0, URZ, PT ;  /* 0x00000000003f782f */ /* 0x000fe20003800000 */
[----:B------:R-:W-:-:S12]  /*01a0*/  BSSY B0, `(.L_x_2) ;  /* 0x0000041000007945 */ /* 0x000fd80003800000 */
[----:B------:R-:W-:Y:S05]  /*01b0*/  @!P0 BRA `(.L_x_3) ;  /* 0x0000000000fc8947 */ /* 0x000fea0003800000 */
[----:B------:R-:W0:Y:S01]  /*01c0*/  S2UR UR8, SR_CgaCtaId ;  /* 0x00000000000879c3 */ /* 0x000e220000008800 */
[----:B------:R-:W-:Y:S01]  /*01d0*/  UMOV UR4, 0x400 ;  /* 0x0000040000047882 */ /* 0x000fe20000000000 */
[----:B------:R-:W-:Y:S01]  /*01e0*/  UMOV UR5, 0x1 ;  /* 0x0000000100057882 */ /* 0x000fe20000000000 */
[----:B------:R-:W-:Y:S02]  /*01f0*/  UMOV UR6, 0x4 ;  /* 0x0000000400067882 */ /* 0x000fe40000000000 */
[----:B------:R-:W-:-:S04]  /*0200*/  UIADD3 UR6, -UR6, 0x100000, URZ ;  /* 0x0010000006067890 */ /* 0x000fc8000fffe13f */
[----:B------:R-:W-:Y:S02]  /*0210*/  USHF.L.U32 UR7, UR6, 0xb, URZ ;  /* 0x0000000b06077899 */ /* 0x000fe4000800063f */
[----:B------:R-:W-:Y:S02]  /*0220*/  USHF.L.U32 UR6, UR6, 0x1, URZ ;  /* 0x0000000106067899 */ /* 0x000fe4000800063f */
[----:B0-----:R-:W-:Y:S02]  /*0230*/  ULEA UR8, UR8, UR4, 0x18 ;  /* 0x0000000408087291 */ /* 0x001fe4000f8ec03f */
[----:B------:R-:W-:-:S04]  /*0240*/  UIADD3 UR4, -UR5, 0x100000, URZ ;  /* 0x0010000005047890 */ /* 0x000fc8000fffe13f */
[----:B------:R-:W-:Y:S02]  /*0250*/  USHF.L.U32 UR5, UR4, 0xb, URZ ;  /* 0x0000000b04057899 */ /* 0x000fe4000800063f */
[----:B------:R-:W-:Y:S01]  /*0260*/  USHF.L.U32 UR4, UR4, 0x1, URZ ;  /* 0x0000000104047899 */ /* 0x000fe2000800063f */
[----:B------:R-:W0:Y:S11]  /*0270*/  FENCE.VIEW.ASYNC.S ;  /* 0x00000000000073c6 */ /* 0x000e360000000000 */
[----:B0-----:R0:W1:Y:S01]  /*0280*/  SYNCS.EXCH.64 URZ, [UR8], UR4 ;  /* 0x00000004083f75b2 */ /* 0x0010620008000100 */
[----:B------:R0:W2:Y:S01]  /*0290*/  SYNCS.EXCH.64 URZ, [UR8+0xc8], UR6 ;  /* 0x0000c806083f75b2 */ /* 0x0000a20008000100 */
[----:B------:R0:W3:Y:S01]  /*02a0*/  SYNCS.EXCH.64 URZ, [UR8+0x8], UR4 ;  /* 0x00000804083f75b2 */ /* 0x0000e20008000100 */
[----:B------:R0:W4:Y:S01]  /*02b0*/  SYNCS.EXCH.64 URZ, [UR8+0xd0], UR6 ;  /* 0x0000d006083f75b2 */ /* 0x0001220008000100 */
[----:B------:R0:W0:Y:S01]  /*02c0*/  SYNCS.EXCH.64 URZ, [UR8+0x10], UR4 ;  /* 0x00001004083f75b2 */ /* 0x0000220008000100 */
        /* <DEDUP_REMOVED lines=45> */
[----:B-1234-:R-:W-:Y:S01]  /*05a0*/  NOP ;  /* 0x0000000000007918 */ /* 0x01efe20000000000 */
.L_x_3:
[----:B0-----:R-:W-:Y:S05]  /*05b0*/  BSYNC B0 ;  /* 0x0000000000007941 */ /* 0x001fea0003800000 */
.L_x_2:
[----:B------:R-:W0:Y:S01]  /*05c0*/  S2UR UR8, SR_CTAID.X ;  /* 0x00000000000879c3 */ /* 0x000e220000002500 */
[----:B------:R-:W-:Y:S01]  /*05d0*/  SHF.R.S32.HI R5, RZ, 0x1f, R12 ;  /* 0x0000001fff057819 */ /* 0x000fe2000001140c */
[----:B------:R-:W1:Y:S01]  /*05e0*/  SHFL.IDX PT, R0, R0, RZ, 0x1f ;  /* 0x00001fff00007589 */ /* 0x000e6200000e0000 */
[----:B------:R-:W-:Y:S01]  /*05f0*/  ELECT P0, URZ, PT ;  /* 0x00000000003f782f */ /* 0x000fe20003800000 */
[----:B------:R-:W-:Y:S01]  /*0600*/  NOP ;  /* 0x0000000000007918 */ /* 0x000fe20000000000 */
[----:B------:R-:W-:Y:S01]  /*0610*/  LEA.HI R5, R5, R12, RZ, 0x7 ;  /* 0x0000000c05057211 */ /* 0x000fe200078f38ff */
[----:B------:R-:W2:Y:S01]  /*0620*/  S2R R10, SR_CTAID.Y ;  /* 0x00000000000a7919 */ /* 0x000ea20000002600 */
[----:B------:R-:W-:Y:S01]  /*0630*/  ULDC UR4, c[0x0][0x150] ;  /* 0x0000540000047ab9 */ /* 0x000fe20000000800 */
[----:B------:R-:W3:Y:S01]  /*0640*/  LDC R8, c[0x0][0x144] ;  /* 0x00005100ff087b82 */ /* 0x000ee20000000800 */
[----:B------:R-:W-:Y:S01]  /*0650*/  LOP3.LUT R5, R5, 0xffffff80, RZ, 0xc0, !PT ;  /* 0xffffff8005057812 */ /* 0x000fe200078ec0ff */
[----:B------:R-:W-:Y:S01]  /*0660*/  NOP ;  /* 0x0000000000007918 */ /* 0x000fe20000000000 */
[----:B------:R-:W-:-:S03]  /*0670*/  ISETP.NE.AND P2, PT, R2, RZ, PT ;  /* 0x000000ff0200720c */ /* 0x000fc60003f45270 */
[----:B------:R-:W-:Y:S02]  /*0680*/  IMAD.IADD R5, R12, 0x1, -R5 ;  /* 0x000000010c057824 */ /* 0x000fe400078e0a05 */
[----:B------:R-:W4:Y:S03]  /*0690*/  LDC R14, c[0x0][0x140] ;  /* 0x00005000ff0e7b82 */ /* 0x000f260000000800 */
[----:B------:R-:W-:Y:S02]  /*06a0*/  SHF.R.S32.HI R4, RZ, 0x1f, R5 ;  /* 0x0000001fff047819 */ /* 0x000fe40000011405 */
[----:B------:R-:W-:Y:S02]  /*06b0*/  LOP3.LUT P6, RZ, R5, 0x7, RZ, 0xc0, !PT ;  /* 0x0000000705ff7812 */ /* 0x000fe400078cc0ff */
[----:B------:R-:W-:Y:S01]  /*06c0*/  LEA.HI R4, R4, R5, RZ, 0x3 ;  /* 0x0000000504047211 */ /* 0x000fe200078f18ff */
[----:B------:R-:W5:Y:S01]  /*06d0*/  LDC R15, c[0x0][0x148] ;  /* 0x00005200ff0f7b82 */ /* 0x000f620000000800 */
[----:B0-----:R-:W-:-:S02]  /*06e0*/  I2FP.F32.U32 R6, UR8 ;  /* 0x0000000800067c45 */ /* 0x001fc40008201000 */
[----:B-1----:R-:W-:Y:S02]  /*06f0*/  ISETP.NE.OR P0, PT, R0, RZ, !P0 ;  /* 0x000000ff0000720c */ /* 0x002fe40004705670 */
[--C-:B------:R-:W-:Y:S01]  /*0700*/  SHF.R.S32.HI R0, RZ, 0x3, R4.reuse ;  /* 0x00000003ff007819 */ /* 0x100fe20000011404 */
[----:B------:R-:W-:Y:S01]  /*0710*/  FMUL R6, R6, UR4 ;  /* 0x0000000406067c20 */ /* 0x000fe20008400000 */
[----:B------:R-:W-:Y:S01]  /*0720*/  SHF.R.S32.HI R9, RZ, 0x1f, R4 ;  /* 0x0000001fff097819 */ /* 0x000fe20000011404 */
[----:B------:R-:W-:Y:S01]  /*0730*/  ULDC UR4, c[0x0][0x154] ;  /* 0x0000550000047ab9 */ /* 0x000fe20000000800 */
[----:B------:R-:W-:Y:S02]  /*0740*/  SHF.R.S32.HI R4, RZ, 0x1f, R3 ;  /* 0x0000001fff047819 */ /* 0x000fe40000011403 */
[----:B------:R-:W-:Y:S01]  /*0750*/  LEA.HI R9, R9, R0, RZ, 0x2 ;  /* 0x0000000009097211 */ /* 0x000fe200078f10ff */
[----:B------:R-:W0:Y:S01]  /*0760*/  F2I.U32.TRUNC.NTZ R6, R6 ;  /* 0x0000000600067305 */ /* 0x000e22000020f000 */
[----:B------:R-:W-:-:S02]  /*0770*/  LEA.HI R4, R4, R3, RZ, 0x2 ;  /* 0x0000000304047211 */ /* 0x000fc400078f10ff */
[----:B------:R-:W-:Y:S01]  /*0780*/  LOP3.LUT R9, R9, 0xfffffffc, RZ, 0xc0, !PT ;  /* 0xfffffffc09097812 */ /* 0x000fe200078ec0ff */
[----:B------:R-:W-:Y:S01]  /*0790*/  VOTEU.ALL UP0, P0 ;  /* 0x00000000003f7886 */ /* 0x000fe20000000000 */
[----:B------:R-:W-:Y:S01]  /*07a0*/  LOP3.LUT R4, R4, 0x3ffffffc, RZ, 0xc0, !PT ;  /* 0x3ffffffc04047812 */ /* 0x000fe200078ec0ff */
[----:B------:R-:W-:Y:S01]  /*07b0*/  VOTEU.ALL UP1, P0 ;  /* 0x00000000003f7886 */ /* 0x000fe20000020000 */
[----:B----4-:R-:W-:Y:S01]  /*07c0*/  ISETP.EQ.U32.AND P1, PT, R14, 0x1, PT ;  /* 0x000000010e00780c */ /* 0x010fe20003f22070 */
[----:B------:R-:W-:Y:S01]  /*07d0*/  IMAD.IADD R9, R0, 0x1, -R9 ;  /* 0x0000000100097824 */ /* 0x000fe200078e0a09 */
[----:B------:R-:W1:Y:S01]  /*07e0*/  @!UP0 S2UR UR7, SR_CgaCtaId ;  /* 0x00000000000789c3 */ /* 0x000e620000008800 */
[----:B------:R-:W-:Y:S01]  /*07f0*/  IMAD.IADD R4, R3, 0x1, -R4 ;  /* 0x0000000103047824 */ /* 0x000fe200078e0a04 */
[----:B------:R-:W-:Y:S01]  /*0800*/  SHF.R.S32.HI R0, RZ, 0x1f, R7 ;  /* 0x0000001fff007819 */ /* 0x000fe20000011407 */
[----:B------:R-:W-:Y:S01]  /*0810*/  @!UP0 UMOV UR6, 0x400 ;  /* 0x0000040000068882 */ /* 0x000fe20000000000 */
[----:B------:R-:W-:-:S02]  /*0820*/  VIADD R14, R2, 0xffffffff ;  /* 0xffffffff020e7836 */ /* 0x000fc40000000000 */
[----:B0-----:R-:W-:Y:S01]  /*0830*/  IMAD.MOV R3, RZ, RZ, -R6 ;  /* 0x000000ffff037224 */ /* 0x001fe200078e0a06 */
[----:B--2---:R-:W-:Y:S01]  /*0840*/  I2FP.F32.U32 R6, R10 ;  /* 0x0000000a00067245 */ /* 0x004fe20000201000 */
[----:B------:R-:W-:Y:S01]  /*0850*/  IMAD R4, R4, 0x4, R9 ;  /* 0x0000000404047824 */ /* 0x000fe200078e0209 */
[----:B------:R-:W-:Y:S01]  /*0860*/  LEA.HI R0, R0, R7, RZ, 0x2 ;  /* 0x0000000700007211 */ /* 0x000fe200078f10ff */
[----:B---3--:R-:W-:Y:S01]  /*0870*/  IMAD R9, R8, R3, UR8 ;  /* 0x0000000808097e24 */ /* 0x008fe2000f8e0203 */
[----:B------:R-:W-:Y:S01]  /*0880*/  ISETP.GE.U32.AND P5, PT, R14, 0x2, PT ;  /* 0x000000020e00780c */ /* 0x000fe20003fa6070 */
[----:B------:R-:W-:Y:S01]  /*0890*/  FMUL R8, R6, UR4 ;  /* 0x0000000406087c20 */ /* 0x000fe20008400000 */
[----:B------:R-:W-:Y:S01]  /*08a0*/  LEA.HI R3, R4, R4, RZ, 0x1 ;  /* 0x0000000404037211 */ /* 0x000fe200078f08ff */
[----:B------:R-:W-:Y:S01]  /*08b0*/  UMOV UR4, 0x20 ;  /* 0x0000002000047882 */ /* 0x000fe20000000000 */
[----:B------:R-:W-:Y:S01]  /*08c0*/  LOP3.LUT R0, R0, 0xfffffffc, RZ, 0xc0, !PT ;  /* 0xfffffffc00007812 */ /* 0x000fe200078ec0ff */
[----:B------:R-:W-:-:S04]  /*08d0*/  @!UP0 UIADD3 UR4, -UR4, 0x100000, URZ ;  /* 0x0010000004048890 */ /* 0x000fc8000fffe13f */
[----:B------:R-:W-:Y:S02]  /*08e0*/  @!UP0 USHF.L.U32 UR5, UR4, 0xb, URZ ;  /* 0x0000000b04058899 */ /* 0x000fe4000800063f */
[----:B------:R-:W-:Y:S01]  /*08f0*/  @!UP0 USHF.L.U32 UR4, UR4, 0x1, URZ ;  /* 0x0000000104048899 */ /* 0x000fe2000800063f */
[----:B------:R-:W-:Y:S01]  /*0900*/  LOP3.LUT R3, R3, 0xfffffffe, RZ, 0xc0, !PT ;  /* 0xfffffffe03037812 */ /* 0x000fe200078ec0ff */
[----:B------:R-:W0:Y:S01]  /*0910*/  F2I.U32.TRUNC.NTZ R8, R8 ;  /* 0x0000000800087305 */ /* 0x000e22000020f000 */
[----:B------:R-:W-:-:S03]  /*0920*/  IMAD.IADD R7, R7, 0x1, -R0 ;  /* 0x0000000107077824 */ /* 0x000fc600078e0a00 */
[C---:B------:R-:W-:Y:S02]  /*0930*/  IMAD.IADD R6, R4.reuse, 0x1, -R3 ;  /* 0x0000000104067824 */ /* 0x040fe400078e0a03 */
[----:B------:R-:W-:Y:S01]  /*0940*/  IMAD.SHL.U32 R3, R4, 0x4, RZ ;  /* 0x0000000404037824 */ /* 0x000fe200078e00ff */
[C---:B------:R-:W-:Y:S01]  /*0950*/  ISETP.NE.AND P4, PT, R7.reuse, 0x3, PT ;  /* 0x000000030700780c */ /* 0x040fe20003f85270 */
[----:B-1----:R-:W-:Y:S01]  /*0960*/  @!UP0 ULEA UR6, UR7, UR6, 0x18 ;  /* 0x0000000607068291 */ /* 0x002fe2000f8ec03f */
[----:B------:R-:W-:Y:S01]  /*0970*/  ISETP.NE.AND P3, PT, R6, R9, PT ;  /* 0x000000090600720c */ /* 0x000fe20003f65270 */
[----:B------:R-:W-:Y:S01]  /*0980*/  VOTEU.ALL UP0, P0 ;  /* 0x00000000003f7886 */ /* 0x000fe20000000000 */
[----:B------:R-:W-:Y:S02]  /*0990*/  LOP3.LUT R6, R4, 0xc, R3, 0x78, !PT ;  /* 0x0000000c04067812 */ /* 0x000fe400078e7803 */
[----:B------:R-:W-:Y:S01]  /*09a0*/  ISETP.EQ.OR P0, PT, R7, RZ, !P4 ;  /* 0x000000ff0700720c */ /* 0x000fe20006702670 */
[----:B0-----:R-:W-:Y:S01]  /*09b0*/  IMAD.MOV R22, RZ, RZ, -R8 ;  /* 0x000000ffff167224 */ /* 0x001fe200078e0a08 */
[----:B------:R-:W-:-:S02]  /*09c0*/  LOP3.LUT R8, R12, 0x7f, RZ, 0xc0, !PT ;  /* 0x0000007f0c087812 */ /* 0x000fc400078ec0ff */
[----:B------:R-:W-:Y:S01]  /*09d0*/  ISETP.EQ.AND P0, PT, R2, RZ, P0 ;  /* 0x000000ff0200720c */ /* 0x000fe20000702270 */
[----:B-----5:R-:W-:Y:S01]  /*09e0*/  IMAD R3, R15, R22, R10 ;  /* 0x000000160f037224 */ /* 0x020fe200078e020a */
[----:B------:R-:W0:Y:S02]  /*09f0*/  FENCE.VIEW.ASYNC.S ;  /* 0x00000000000073c6 */ /* 0x000e240000000000 */
[----:B0-----:R0:W1:Y:S01]  /*0a00*/  @!UP0 SYNCS.EXCH.64 URZ, [UR6+0x1a0], UR4 ;  /* 0x0001a004063f85b2 */ /* 0x0010620008000100 */
[----:B------:R-:W-:-:S04]  /*0a10*/  @P3 LEA.HI R0, R6, R6, RZ, 0x1 ;  /* 0x0000000606003211 */ /* 0x000fc800078f08ff */
[----:B------:R-:W-:-:S04]  /*0a20*/  @P3 SHF.R.S32.HI R0, RZ, 0x1, R0 ;  /* 0x00000001ff003819 */ /* 0x000fc80000011400 */
[----:B------:R-:W-:Y:S01]  /*0a30*/  @P3 ISETP.NE.AND P4, PT, R0, R3, PT ;  /* 0x000000030000320c */ /* 0x000fe20003f85270 */
[----:B------:R-:W-:Y:S01]  /*0a40*/  IMAD.MOV.U32 R3, RZ, RZ, 0x1 ;  /* 0x00000001ff037424 */ /* 0x000fe200078e00ff */
[----:B------:R-:W-:Y:S02]  /*0a50*/  SEL R0, RZ, 0x1, !P0 ;  /* 0x00000001ff007807 */ /* 0x000fe40004000000 */
[----:B------:R-:W-:Y:S01]  /*0a60*/  ISETP.LT.U32.AND P0, PT, R6, 0x2, !P6 ;  /* 0x000000020600780c */ /* 0x000fe20007701070 */
[----:B------:R0:W2:Y:S01]  /*0a70*/  @!UP1 SYNCS.EXCH.64 URZ, [UR6+0x1a8], UR4 ;  /* 0x0001a804063f95b2 */ /* 0x0000a20008000100 */
[----:B------:R-:W-:Y:S01]  /*0a80*/  SEL R0, R0, 0x2, P5 ;  /* 0x0000000200007807 */ /* 0x000fe20002800000 */
[----:B------:R-:W-:Y:S01]  /*0a90*/  NOP ;  /* 0x0000000000007918 */ /* 0x000fe20000000000 */
[----:B------:R-:W-:Y:S02]  /*0aa0*/  SEL R2, RZ, 0x1, !P0 ;  /* 0x00000001ff027807 */ /* 0x000fe40004000000 */
[----:B------:R-:W-:Y:S01]  /*0ab0*/  @P3 SEL R3, RZ, 0x1, P4 ;  /* 0x00000001ff033807 */ /* 0x000fe20002000000 */
[----:B------:R-:W-:Y:S06]  /*0ac0*/  @!P1 BRA `(.L_x_4) ;  /* 0x0000000000089947 */ /* 0x000fec0003800000 */
[----:B-12---:R-:W-:Y:S01]  /*0ad0*/  UCGABAR_ARV ;  /* 0x00000000000079c7 */ /* 0x006fe20008000000 */
[----:B------:R-:W-:Y:S05]  /*0ae0*/  BRA `(.L_x_5) ;  /* 0x0000000000047947 */ /* 0x000fea0003800000 */
.L_x_4:
[----:B-12---:R-:W-:Y:S01]  /*0af0*/  NOP ;  /* 0x0000000000007918 */ /* 0x006fe20000000000 */
.L_x_5:
[----:B------:R-:W1:Y:S01]  /*0b00*/  LDC R4, c[0x0][0x75c] ;  /* 0x0001d700ff047b82 */ /* 0x000e620000000800 */
[----:B------:R-:W-:Y:S01]  /*0b10*/  IMAD.MOV.U32 R5, RZ, RZ, RZ ;  /* 0x000000ffff057224 */ /* 0x000fe200078e00ff */
[----:B-1----:R-:W-:Y:S01]  /*0b20*/  ISETP.NE.AND P3, PT, R4, 0x1, PT ;  /* 0x000000010400780c */ /* 0x002fe20003f65270 */
[----:B------:R-:W-:-:S12]  /*0b30*/  IMAD.U32 R4, RZ, RZ, UR8 ;  /* 0x00000008ff047e24 */ /* 0x000fd8000f8e00ff */
[----:B------:R-:W1:Y:S01]  /*0b40*/  @P3 LDC R19, c[0x0][0x10] ;  /* 0x00000400ff133b82 */ /* 0x000e620000000800 */
[----:B------:R-:W-:Y:S02]  /*0b50*/  @P3 IMAD.MOV.U32 R11, RZ, RZ, RZ ;  /* 0x000000ffff0b3224 */ /* 0x000fe400078e00ff */
[----:B------:R-:W-:-:S05]  /*0b60*/  @P3 IMAD.MOV.U32 R21, RZ, RZ, RZ ;  /* 0x000000ffff153224 */ /* 0x000fca00078e00ff */
[----:B------:R-:W2:Y:S01]  /*0b70*/  @!P3 LDC R17, c[0x0][0xc] ;  /* 0x00000300ff11bb82 */ /* 0x000ea20000000800 */
[----:B0-----:R-:W-:Y:S01]  /*0b80*/  ULDC UR4, c[0x0][0xc] ;  /* 0x0000030000047ab9 */ /* 0x001fe20000000800 */
[----:B------:R-:W-:Y:S01]  /*0b90*/  ULDC UR5, c[0x0][0x10] ;  /* 0x0000040000057ab9 */ /* 0x000fe20000000800 */
[----:B------:R-:W-:Y:S01]  /*0ba0*/  ULDC UR6, c[0x0][0x14] ;  /* 0x0000050000067ab9 */ /* 0x000fe20000000800 */
[----:B------:R-:W-:-:S04]  /*0bb0*/  UIMAD.WIDE.U32 UR4, UR4, UR5, URZ ;  /* 0x00000005040472a5 */ /* 0x000fc8000f8e003f */
[----:B------:R-:W-:Y:S02]  /*0bc0*/  UIMAD.WIDE.U32 UR34, UR4, UR6, URZ ;  /* 0x00000006042272a5 */ /* 0x000fe4000f8e003f */
[----:B------:R-:W-:-:S04]  /*0bd0*/  UIMAD UR6, UR5, UR6, URZ ;  /* 0x00000006050672a4 */ /* 0x000fc8000f8e023f */
[----:B------:R-:W-:Y:S01]  /*0be0*/  UIADD3 UR6, UR35, UR6, URZ ;  /* 0x0000000623067290 */ /* 0x000fe2000fffe03f */
[----:B-1----:R-:W-:-:S04]  /*0bf0*/  @P3 IMAD.WIDE.U32 R18, R19, UR8, R10 ;  /* 0x0000000813123c25 */ /* 0x002fc8000f8e000a */
[----:B--2---:R-:W-:-:S04]  /*0c00*/  @!P3 IMAD.WIDE.U32 R16, R10, R17, R4 ;  /* 0x000000110a10b225 */ /* 0x004fc800078e0004 */
[----:B------:R-:W-:Y:S02]  /*0c10*/  @P3 IMAD.MOV.U32 R4, RZ, RZ, R18 ;  /* 0x000000ffff043224 */ /* 0x000fe400078e0012 */
[----:B------:R-:W-:Y:S02]  /*0c20*/  @P3 IMAD.IADD R5, R19, 0x1, R21 ;  /* 0x0000000113053824 */ /* 0x000fe400078e0215 */
[----:B------:R-:W-:Y:S02]  /*0c30*/  @!P3 IMAD.MOV.U32 R4, RZ, RZ, R16 ;  /* 0x000000ffff04b224 */ /* 0x000fe400078e0010 */
[----:B------:R-:W-:Y:S01]  /*0c40*/  @!P3 IMAD.MOV.U32 R5, RZ, RZ, R17 ;  /* 0x000000ffff05b224 */ /* 0x000fe200078e0011 */
[----:B------:R-:W-:Y:S06]  /*0c50*/  @!P1 BRA `(.L_x_6) ;  /* 0x00000000000c9947 */ /* 0x000fec0003800000 */
[----:B------:R-:W-:Y:S01]  /*0c60*/  UCGABAR_WAIT ;  /* 0x0000000000007dc7 */ /* 0x000fe20008000000 */
[----:B------:R-:W-:Y:S01]  /*0c70*/  CCTL.IVALL ;  /* 0x00000000ff00798f */ /* 0x000fe20002000000 */
[----:B------:R-:W-:Y:S05]  /*0c80*/  BRA `(.L_x_7) ;  /* 0x0000000000047947 */ /* 0x000fea0003800000 */
.L_x_6:
[----:B------:R-:W-:Y:S06]  /*0c90*/  BAR.SYNC.DEFER_BLOCKING 0x0 ;  /* 0x0000000000007b1d */ /* 0x000fec0000010000 */
.L_x_7:
[----:B------:R-:W-:Y:S05]  /*0ca0*/  @!P2 BRA `(.L_x_8) ;  /* 0x00000044004ca947 */ /* 0x000fea0003800000 */
[----:B------:R-:W-:-:S13]  /*0cb0*/  ISETP.GT.U32.AND P0, PT, R14, 0x1, PT ;  /* 0x000000010e00780c */ /* 0x000fda0003f04070 */
[----:B------:R-:W-:Y:S05]  /*0cc0*/  @P0 EXIT ;  /* 0x000000000000094d */ /* 0x000fea0003800000 */
[----:B------:R-:W-:Y:S01]  /*0cd0*/  ULDC.64 UR4, c[0x0][0x750] ;  /* 0x0001d40000047ab9 */ /* 0x000fe20000000a00 */
[----:B------:R-:W-:Y:S01]  /*0ce0*/  PRMT R14, RZ, 0x7610, R14 ;  /* 0x00007610ff0e7816 */ /* 0x000fe2000000000e */
[----:B------:R-:W-:Y:S01]  /*0cf0*/  IMAD.MOV.U32 R19, RZ, RZ, -0x1 ;  /* 0xffffffffff137424 */ /* 0x000fe200078e00ff */
[----:B------:R-:W-:Y:S01]  /*0d00*/  ISETP.GE.U32.AND P0, PT, R4, UR4, PT ;  /* 0x0000000404007c0c */ /* 0x000fe2000bf06070 */
[----:B------:R-:W-:Y:S02]  /*0d10*/  IMAD.MOV.U32 R21, RZ, RZ, -0x1 ;  /* 0xffffffffff157424 */ /* 0x000fe400078e00ff */
[----:B------:R-:W-:Y:S01]  /*0d20*/  IMAD.MOV.U32 R57, RZ, RZ, -0x1 ;  /* 0xffffffffff397424 */ /* 0x000fe200078e00ff */
[----:B------:R-:W-:-:S13]  /*0d30*/  ISETP.GE.U32.AND.EX P0, PT, R5, UR5, PT, P0 ;  /* 0x0000000505007c0c */ /* 0x000fda000bf06100 */
[----:B------:R-:W-:Y:S05]  /*0d40*/  @P0 BRA `(.L_x_9) ;  /* 0x0000000400240947 */ /* 0x000fea0003800000 */
[----:B------:R-:W0:Y:S01]  /*0d50*/  LDC.64 R24, c[0x0][0x728] ;  /* 0x0001ca00ff187b82 */ /* 0x000e220000000a00 */
[----:B------:R-:W-:Y:S02]  /*0d60*/  IMAD.MOV.U32 R16, RZ, RZ, R4 ;  /* 0x000000ffff107224 */ /* 0x000fe400078e0004 */
[----:B------:R-:W-:-:S05]  /*0d70*/  IMAD.MOV.U32 R17, RZ, RZ, R5 ;  /* 0x000000ffff117224 */ /* 0x000fca00078e0005 */
[----:B------:R-:W1:Y:S08]  /*0d80*/  LDC R14, c[0x0][0x730] ;  /* 0x0001cc00ff0e7b82 */ /* 0x000e700000000800 */
[----:B------:R-:W2:Y:S01]  /*0d90*/  LDC.64 R26, c[0x0][0x720] ;  /* 0x0001c800ff1a7b82 */ /* 0x000ea20000000a00 */
[----:B0-----:R-:W-:-:S04]  /*0da0*/  ISETP.NE.U32.AND P0, PT, R24, RZ, PT ;  /* 0x000000ff1800720c */ /* 0x001fc80003f05070 */
[----:B------:R-:W-:-:S13]  /*0db0*/  ISETP.NE.AND.EX P0, PT, R25, RZ, PT, P0 ;  /* 0x000000ff1900720c */ /* 0x000fda0003f05300 */
[----:B-12---:R-:W-:Y:S05]  /*0dc0*/  @!P0 BRA `(.L_x_10) ;  /* 0x0000000000288947 */ /* 0x006fea0003800000 */
[----:B------:R-:W0:Y:S02]  /*0dd0*/  LDC R7, c[0x0][0x734] ;  /* 0x0001cd00ff077b82 */ /* 0x000e240000000800 */
[----:B0-----:R-:W-:-:S05]  /*0de0*/  IADD3 R7, P0, R4, R7, RZ ;  /* 0x0000000704077210 */ /* 0x001fca0007f1e0ff */
[----:B------:R-:W-:-:S04]  /*0df0*/  IMAD.X R23, RZ, RZ, R5, P0 ;  /* 0x000000ffff177224 */ /* 0x000fc800000e0605 */
[----:B------:R-:W-:-:S04]  /*0e00*/  IMAD.WIDE.U32 R16, R23, R24, RZ ;  /* 0x0000001817107225 */ /* 0x000fc800078e00ff */
[----:B------:R-:W-:-:S04]  /*0e10*/  IMAD.WIDE.U32 R18, P0, R7, R25, R16 ;  /* 0x0000001907127225 */ /* 0x000fc80007800010 */
[----:B------:R-:W-:-:S04]  /*0e20*/  IMAD.WIDE.U32 R16, R7, R24, RZ ;  /* 0x0000001807107225 */ /* 0x000fc800078e00ff */
[----:B------:R-:W-:Y:S01]  /*0e30*/  IMAD.X R21, RZ, RZ, RZ, P0 ;  /* 0x000000ffff157224 */ /* 0x000fe200000e06ff */
[----:B------:R-:W-:Y:S01]  /*0e40*/  IADD3 RZ, P0, R17, R18, RZ ;  /* 0x0000001211ff7210 */ /* 0x000fe20007f1e0ff */
[----:B------:R-:W-:-:S04]  /*0e50*/  IMAD.MOV.U32 R20, RZ, RZ, R19 ;  /* 0x000000ffff147224 */ /* 0x000fc800078e0013 */
[----:B------:R-:W-:-:S08]  /*0e60*/  IMAD.WIDE.U32.X R16, R23, R25, R20, P0 ;  /* 0x0000001917107225 */ /* 0x000fd000000e0414 */
.L_x_10:
[----:B------:R-:W0:Y:S01]  /*0e70*/  LDC.64 R30, c[0x0][0x740] ;  /* 0x0001d000ff1e7b82 */ /* 0x000e220000000a00 */
[-CC-:B------:R-:W-:Y:S01]  /*0e80*/  SHF.R.U64 R57, R16, R14.reuse, R17.reuse ;  /* 0x0000000e10397219 */ /* 0x180fe20000001211 */
[----:B------:R-:W-:Y:S01]  /*0e90*/  IMAD.MOV.U32 R25, RZ, RZ, 0x1 ;  /* 0x00000001ff197424 */ /* 0x000fe200078e00ff */
[----:B------:R-:W-:Y:S02]  /*0ea0*/  SHF.R.U32.HI R7, RZ, R14, R17 ;  /* 0x0000000eff077219 */ /* 0x000fe40000011611 */
[----:B------:R-:W-:-:S03]  /*0eb0*/  IADD3 R11, P0, RZ, -R57, RZ ;  /* 0x80000039ff0b7210 */ /* 0x000fc60007f1e0ff */
[----:B------:R-:W1:Y:S02]  /*0ec0*/  LDC R18, c[0x0][0x718] ;  /* 0x0001c600ff127b82 */ /* 0x000e640000000800 */
[----:B------:R-:W-:Y:S02]  /*0ed0*/  IMAD.X R7, RZ, RZ, ~R7, P0 ;  /* 0x000000ffff077224 */ /* 0x000fe400000e0e07 */
[----:B------:R-:W-:-:S04]  /*0ee0*/  IMAD.WIDE.U32 R16, R11, R26, R4 ;  /* 0x0000001a0b107225 */ /* 0x000fc800078e0004 */
[----:B------:R-:W2:Y:S01]  /*0ef0*/  LDC R24, c[0x0][0x708] ;  /* 0x0001c200ff187b82 */ /* 0x000ea20000000800 */
[----:B------:R-:W-:Y:S02]  /*0f00*/  IMAD R14, R7, R26, RZ ;  /* 0x0000001a070e7224 */ /* 0x000fe400078e02ff */
[----:B------:R-:W-:Y:S02]  /*0f10*/  IMAD.MOV.U32 R7, RZ, RZ, -0x1 ;  /* 0xffffffffff077424 */ /* 0x000fe400078e00ff */
[----:B------:R-:W-:-:S03]  /*0f20*/  IMAD R11, R11, R27, R14 ;  /* 0x0000001b0b0b7224 */ /* 0x000fc600078e020e */
[----:B------:R-:W3:Y:S01]  /*0f30*/  LDC R28, c[0x0][0x758] ;  /* 0x0001d600ff1c7b82 */ /* 0x000ee20000000800 */
[----:B------:R-:W-:Y:S01]  /*0f40*/  IMAD.IADD R11, R17, 0x1, R11 ;  /* 0x00000001110b7824 */ /* 0x000fe200078e020b */
[----:B0-----:R-:W-:-:S04]  /*0f50*/  ISETP.NE.U32.AND P0, PT, R30, RZ, PT ;  /* 0x000000ff1e00720c */ /* 0x001fc80003f05070 */
[----:B------:R-:W-:Y:S02]  /*0f60*/  ISETP.NE.AND.EX P0, PT, R31, RZ, PT, P0 ;  /* 0x000000ff1f00720c */ /* 0x000fe40003f05300 */
[----:B------:R-:W0:Y:S01]  /*0f70*/  LDC R26, c[0x0][0x700] ;  /* 0x0001c000ff1a7b82 */ /* 0x000e220000000800 */
[-CC-:B-1----:R-:W-:Y:S02]  /*0f80*/  SHF.R.U64 R20, R16, R18.reuse, R11.reuse ;  /* 0x0000001210147219 */ /* 0x182fe4000000120b */
[----:B------:R-:W-:-:S05]  /*0f90*/  SHF.R.U32.HI R11, RZ, R18, R11 ;  /* 0x00000012ff0b7219 */ /* 0x000fca000001160b */
[----:B------:R-:W1:Y:S01]  /*0fa0*/  LDC R21, c[0x0][0x748] ;  /* 0x0001d200ff157b82 */ /* 0x000e620000000800 */
[-CC-:B--2---:R-:W-:Y:S02]  /*0fb0*/  SHF.R.U64 R29, R20, R24.reuse, R11.reuse ;  /* 0x00000018141d7219 */ /* 0x184fe4000000120b */
[----:B------:R-:W-:Y:S01]  /*0fc0*/  SHF.R.U32.HI R11, RZ, R24, R11 ;  /* 0x00000018ff0b7219 */ /* 0x000fe2000001160b */
[----:B------:R-:W-:-:S04]  /*0fd0*/  IMAD R24, R15, R22, R10 ;  /* 0x000000160f187224 */ /* 0x000fc800078e020a */
[----:B------:R-:W2:Y:S01]  /*0fe0*/  LDC R23, c[0x0][0x738] ;  /* 0x0001ce00ff177b82 */ /* 0x000ea20000000800 */
[-CC-:B---3--:R-:W-:Y:S02]  /*0ff0*/  SHF.R.U64 R22, R29, R28.reuse, R11.reuse ;  /* 0x0000001c1d167219 */ /* 0x188fe4000000120b */
[-C--:B------:R-:W-:Y:S02]  /*1000*/  SHF.L.U32 R7, R7, R28.reuse, RZ ;  /* 0x0000001c07077219 */ /* 0x080fe400000006ff */
[----:B------:R-:W-:Y:S01]  /*1010*/  SHF.R.U32.HI R11, RZ, R28, R11 ;  /* 0x0000001cff0b7219 */ /* 0x000fe2000001160b */
[----:B------:R-:W-:Y:S01]  /*1020*/  IMAD.MOV.U32 R10, RZ, RZ, R22 ;  /* 0x000000ffff0a7224 */ /* 0x000fe200078e0016 */
[----:B------:R-:W-:Y:S01]  /*1030*/  LOP3.LUT R18, RZ, R7, RZ, 0x33, !PT ;  /* 0x00000007ff127212 */ /* 0x000fe200078e33ff */
[----:B------:R-:W3:Y:S01]  /*1040*/  LDC R27, c[0x0][0x710] ;  /* 0x0001c400ff1b7b82 */ /* 0x000ee20000000800 */
[----:B------:R-:W-:Y:S05]  /*1050*/  @!P0 BRA `(.L_x_11) ;  /* 0x0000000000288947 */ /* 0x000fea0003800000 */
[----:B------:R-:W4:Y:S02]  /*1060*/  LDC R7, c[0x0][0x74c] ;  /* 0x0001d300ff077b82 */ /* 0x000f240000000800 */
[----:B----4-:R-:W-:-:S05]  /*1070*/  IADD3 R7, P0, R22, R7, RZ ;  /* 0x0000000716077210 */ /* 0x010fca0007f1e0ff */
        /* <DEDUP_REMOVED lines=8> */
.L_x_11:
[----:B-1----:R-:W-:Y:S01]  /*1100*/  SHF.R.U64 R10, R10, R21, R11 ;  /* 0x000000150a0a7219 */ /* 0x002fe2000000120b */
[----:B0-----:R-:W-:Y:S01]  /*1110*/  VIADD R11, R26, 0xffffffff ;  /* 0xffffffff1a0b7836 */ /* 0x001fe20000000000 */
[----:B------:R-:W-:Y:S02]  /*1120*/  SHF.L.U32 R7, R25, R28, RZ ;  /* 0x0000001c19077219 */ /* 0x000fe400000006ff */
[----:B------:R-:W-:Y:S01]  /*1130*/  LOP3.LUT R18, R29, R18, RZ, 0xc0, !PT ;  /* 0x000000121d127212 */ /* 0x000fe200078ec0ff */
[----:B------:R-:W-:Y:S01]  /*1140*/  IMAD.MOV R14, RZ, RZ, -R10 ;  /* 0x000000ffff0e7224 */ /* 0x000fe200078e0a0a */
[----:B------:R-:W-:-:S03]  /*1150*/  SEL R9, R9, R24, !P3 ;  /* 0x0000001809097207 */ /* 0x000fc60005800000 */
[----:B------:R-:W-:Y:S01]  /*1160*/  IMAD R18, R7, R10, R18 ;  /* 0x0000000a07127224 */ /* 0x000fe200078e0212 */
[----:B------:R-:W-:Y:S01]  /*1170*/  LOP3.LUT R10, R20, R11, RZ, 0xc0, !PT ;  /* 0x0000000b140a7212 */ /* 0x000fe200078ec0ff */
[----:B--2---:R-:W-:Y:S02]  /*1180*/  IMAD R7, R14, R23, R22 ;  /* 0x000000170e077224 */ /* 0x004fe400078e0216 */
[----:B---3--:R-:W-:Y:S02]  /*1190*/  IMAD R9, R18, R27, R9 ;  /* 0x0000001b12097224 */ /* 0x008fe400078e0209 */
[----:B------:R-:W-:Y:S02]  /*11a0*/  IMAD R10, R7, R26, R10 ;  /* 0x0000001a070a7224 */ /* 0x000fe400078e020a */
[----:B------:R-:W-:-:S03]  /*11b0*/  IMAD.MOV.U32 R14, RZ, RZ, 0x1 ;  /* 0x00000001ff0e7424 */ /* 0x000fc600078e00ff */
[----:B------:R-:W-:Y:S02]  /*11c0*/  SEL R21, R10, R9, !P3 ;  /* 0x000000090a157207 */ /* 0x000fe40005800000 */
[----:B------:R-:W-:-:S07]  /*11d0*/  SEL R19, R9, R10, !P3 ;  /* 0x0000000a09137207 */ /* 0x000fce0005800000 */
.L_x_9:
[----:B------:R-:W-:-:S08]  /*11e0*/  NOP ;  /* 0x0000000000007918 */ /* 0x000fd00000000000 */
[----:B------:R-:W0:Y:S02]  /*11f0*/  USETMAXREG.TRY_ALLOC.CTAPOOL UP0, 0xe8 ;  /* 0x000000e8000079c8 */ /* 0x000e240008000600 */
[----:B0-----:R-:W-:-:S13]  /*1200*/  PLOP3.LUT P0, PT, PT, PT, UP0, 0x80, 0x0 ;  /* 0x000000000000781c */ /* 0x001fda0003f0f008 */
[----:B------:R-:W-:Y:S05]  /*1210*/  @!P0 BRA `(.L_x_9) ;  /* 0xfffffffc00f08947 */ /* 0x000fea000383ffff */
[----:B------:R-:W-:Y:S01]  /*1220*/  ULDC.64 UR4, c[0x0][0x698] ;  /* 0x0001a60000047ab9 */ /* 0x000fe20000000a00 */
[----:B------:R-:W-:Y:S01]  /*1230*/  ULDC.64 UR18, c[0x0][0x208] ;  /* 0x0000820000127ab9 */ /* 0x000fe20000000a00 */
[----:B------:R-:W-:-:S04]  /*1240*/  ISETP.NE.U32.AND P0, PT, RZ, UR4, PT ;  /* 0x00000004ff007c0c */ /* 0x000fc8000bf05070 */
[----:B------:R-:W-:-:S13]  /*1250*/  ISETP.NE.AND.EX P0, PT, RZ, UR5, PT, P0 ;  /* 0x00000005ff007c0c */ /* 0x000fda000bf05300 */
[----:B------:R-:W-:Y:S05]  /*1260*/  @!P0 BRA `(.L_x_12) ;  /* 0x00000000001c8947 */ /* 0x000fea0003800000 */
[----:B------:R-:W0:Y:S02]  /*1270*/  LDC.64 R10, c[0x0][0x698] ;  /* 0x0001a600ff0a7b82 */ /* 0x000e240000000a00 */
[----:B0-----:R-:W2:Y:S02]  /*1280*/  LDG.E.64 R10, desc[UR18][R10.64] ;  /* 0x000000120a0a7981 */ /* 0x001ea4000c1e1b00 */
[----:B--2---:R-:W-:-:S04]  /*1290*/  ISETP.NE.U32.AND P0, PT, R10, RZ, PT ;  /* 0x000000ff0a00720c */ /* 0x004fc80003f05070 */
[----:B------:R-:W-:-:S13]  /*12a0*/  ISETP.NE.AND.EX P0, PT, R11, RZ, PT, P0 ;  /* 0x000000ff0b00720c */ /* 0x000fda0003f05300 */
[----:B------:R-:W-:Y:S05]  /*12b0*/  @!P0 BRA `(.L_x_12) ;  /* 0x0000000000088947 */ /* 0x000fea0003800000 */
[----:B------:R0:W5:Y:S01]  /*12c0*/  LD.E R7, desc[UR18][R10.64] ;  /* 0x000000120a077980 */ /* 0x000162000c101900 */
[----:B------:R-:W-:Y:S05]  /*12d0*/  BRA `(.L_x_13) ;  /* 0x0000000000207947 */ /* 0x000fea0003800000 */
.L_x_12:
[----:B------:R-:W-:Y:S02]  /*12e0*/  ULDC.64 UR4, c[0x0][0x688] ;  /* 0x0001a20000047ab9 */ /* 0x000fe40000000a00 */
[----:B------:R-:W-:-:S04]  /*12f0*/  ISETP.NE.U32.AND P0, PT, RZ, UR4, PT ;  /* 0x00000004ff007c0c */ /* 0x000fc8000bf05070 */
[----:B------:R-:W-:-:S13]  /*1300*/  ISETP.NE.AND.EX P0, PT, RZ, UR5, PT, P0 ;  /* 0x00000005ff007c0c */ /* 0x000fda000bf05300 */
[----:B------:R-:W-:Y:S05]  /*1310*/  @!P0 BRA `(.L_x_14) ;  /* 0x00000000000c8947 */ /* 0x000fea0003800000 */
[----:B------:R-:W0:Y:S02]  /*1320*/  LDC.64 R10, c[0x0][0x688] ;  /* 0x0001a200ff0a7b82 */ /* 0x000e240000000a00 */
[----:B0-----:R1:W5:Y:S01]  /*1330*/  LDG.E R7, desc[UR18][R10.64] ;  /* 0x000000120a077981 */ /* 0x001362000c1e1900 */
[----:B------:R-:W-:Y:S05]  /*1340*/  BRA `(.L_x_13) ;  /* 0x0000000000047947 */ /* 0x000fea0003800000 */
.L_x_14:
[----:B------:R-:W2:Y:S02]  /*1350*/  LDC R7, c[0x0][0x680] ;  /* 0x0001a000ff077b82 */ /* 0x000ea40000000800 */
.L_x_13:
[----:B------:R-:W-:Y:S02]  /*1360*/  ULDC.64 UR4, c[0x0][0x6a0] ;  /* 0x0001a80000047ab9 */ /* 0x000fe40000000a00 */
[----:B------:R-:W-:-:S04]  /*1370*/  ISETP.NE.U32.AND P0, PT, RZ, UR4, PT ;  /* 0x00000004ff007c0c */ /* 0x000fc8000bf05070 */
[----:B------:R-:W-:-:S13]  /*1380*/  ISETP.NE.AND.EX P0, PT, RZ, UR5, PT, P0 ;  /* 0x00000005ff007c0c */ /* 0x000fda000bf05300 */
[----:B------:R-:W-:Y:S05]  /*1390*/  @!P0 BRA `(.L_x_15) ;  /* 0x00000000001c8947 */ /* 0x000fea0003800000 */
[----:B01----:R-:W0:Y:S02]  /*13a0*/  LDC.64 R10, c[0x0][0x6a0] ;  /* 0x0001a800ff0a7b82 */ /* 0x003e240000000a00 */
[----:B0-----:R-:W3:Y:S02]  /*13b0*/  LDG.E.64 R10, desc[UR18][R10.64] ;  /* 0x000000120a0a7981 */ /* 0x001ee4000c1e1b00 */
[----:B---3--:R-:W-:-:S04]  /*13c0*/  ISETP.NE.U32.AND P0, PT, R10, RZ, PT ;  /* 0x000000ff0a00720c */ /* 0x008fc80003f05070 */
[----:B------:R-:W-:-:S13]  /*13d0*/  ISETP.NE.AND.EX P0, PT, R11, RZ, PT, P0 ;  /* 0x000000ff0b00720c */ /* 0x000fda0003f05300 */
[----:B------:R-:W-:Y:S05]  /*13e0*/  @!P0 BRA `(.L_x_15) ;  /* 0x0000000000088947 */ /* 0x000fea0003800000 */
[----:B------:R0:W5:Y:S01]  /*13f0*/  LD.E R9, desc[UR18][R10.64] ;  /* 0x000000120a097980 */ /* 0x000162000c101900 */
[----:B------:R-:W-:Y:S05]  /*1400*/  BRA `(.L_x_16) ;  /* 0x0000000000207947 */ /* 0x000fea0003800000 */
.L_x_15:
[----:B------:R-:W-:Y:S02]  /*1410*/  ULDC.64 UR4, c[0x0][0x690] ;  /* 0x0001a40000047ab9 */ /* 0x000fe40000000a00 */
[----:B------:R-:W-:-:S04]  /*1420*/  ISETP.NE.U32.AND P0, PT, RZ, UR4, PT ;  /* 0x00000004ff007c0c */ /* 0x000fc8000bf05070 */
[----:B------:R-:W-:-:S13]  /*1430*/  ISETP.NE.AND.EX P0, PT, RZ, UR5, PT, P0 ;  /* 0x00000005ff007c0c */ /* 0x000fda000bf05300 */
[----:B------:R-:W-:Y:S05]  /*1440*/  @!P0 BRA `(.L_x_17) ;  /* 0x00000000000c8947 */ /* 0x000fea0003800000 */
[----:B01----:R-:W0:Y:S02]  /*1450*/  LDC.64 R10, c[0x0][0x690] ;  /* 0x0001a400ff0a7b82 */ /* 0x003e240000000a00 */
[----:B0-----:R1:W5:Y:S01]  /*1460*/  LDG.E R9, desc[UR18][R10.64] ;  /* 0x000000120a097981 */ /* 0x001362000c1e1900 */
[----:B------:R-:W-:Y:S05]  /*1470*/  BRA `(.L_x_16) ;  /* 0x0000000000047947 */ /* 0x000fea0003800000 */
.L_x_17:
[----:B------:R-:W3:Y:S02]  /*1480*/  LDC R9, c[0x0][0x684] ;  /* 0x0001a100ff097b82 */ /* 0x000ee40000000800 */
.L_x_16:
[----:B------:R-:W-:-:S13]  /*1490*/  LOP3.LUT P0, RZ, R14, 0xff, RZ, 0xc0, !PT ;  /* 0x000000ff0eff7812 */ /* 0x000fda000780c0ff */
[----:B------:R-:W-:Y:S05]  /*14a0*/  @!P0 EXIT ;  /* 0x000000000000894d */ /* 0x000fea0003800000 */
[----:B------:R-:W4:Y:S01]  /*14b0*/  LDC.64 R22, c[0x0][0x288] ;  /* 0x0000a200ff167b82 */ /* 0x000f220000000a00 */
[C---:B01----:R-:W-:Y:S01]  /*14c0*/  IMAD.SHL.U32 R11, R12.reuse, 0x20, RZ ;  /* 0x000000200c0b7824 */ /* 0x043fe200078e00ff */
[----:B------:R-:W-:Y:S01]  /*14d0*/  SHF.R.U32.HI R15, RZ, 0x5, R8 ;  /* 0x00000005ff0f7819 */ /* 0x000fe20000011608 */
[----:B------:R-:W-:Y:S01]  /*14e0*/  IMAD.SHL.U32 R8, R12, 0x200, RZ ;  /* 0x000002000c087824 */ /* 0x000fe200078e00ff */
[----:B------:R-:W-:Y:S01]  /*14f0*/  SHF.R.U32.HI R10, RZ, 0x2, R12 ;  /* 0x00000002ff0a7819 */ /* 0x000fe2000001160c */
[----:B------:R-:W-:Y:S01]  /*1500*/  IMAD.SHL.U32 R17, R13, 0x40, RZ ;  /* 0x000000400d117824 */ /* 0x000fe200078e00ff */
[----:B------:R-:W-:Y:S01]  /*1510*/  LOP3.LUT R11, R11, 0x1c00, RZ, 0xc0, !PT ;  /* 0x00001c000b0b7812 */ /* 0x000fe200078ec0ff */
[----:B------:R-:W-:Y:S01]  /*1520*/  IMAD.SHL.U32 R25, R15, 0x10, RZ ;  /* 0x000000100f197824 */ /* 0x000fe200078e00ff */
[----:B------:R-:W-:Y:S01]  /*1530*/  LOP3.LUT R10, R10, 0x7, RZ, 0xc0, !PT ;  /* 0x000000070a0a7812 */ /* 0x000fe200078ec0ff */
[----:B------:R-:W0:Y:S01]  /*1540*/  LDC R18, c[0x0][0x758] ;  /* 0x0001d600ff127b82 */ /* 0x000e220000000800 */
[----:B------:R-:W-:Y:S01]  /*1550*/  LOP3.LUT R11, R11, 0x200, R8, 0xf8, !PT ;  /* 0x000002000b0b7812 */ /* 0x000fe200078ef808 */
[----:B------:R-:W-:Y:S01]  /*1560*/  IMAD.SHL.U32 R8, R12, 0x10, RZ ;  /* 0x000000100c087824 */ /* 0x000fe200078e00ff */
[--C-:B------:R-:W-:Y:S01]  /*1570*/  LOP3.LUT R14, R25, 0xfffffff0, R10.reuse, 0xe2, !PT ;  /* 0xfffffff0190e7812 */ /* 0x100fe200078ee20a */
[----:B------:R-:W-:Y:S01]  /*1580*/  IMAD R15, R15, -0x10, -R10 ;  /* 0xfffffff00f0f7824 */ /* 0x000fe200078e0a0a */
[----:B------:R-:W-:Y:S01]  /*1590*/  LOP3.LUT R16, R13, 0x1, RZ, 0xc0, !PT ;  /* 0x000000010d107812 */ /* 0x000fe200078ec0ff */
[----:B------:R-:W-:Y:S01]  /*15a0*/  ULDC.64 UR12, c[0x0][0x6b0] ;  /* 0x0001ac00000c7ab9 */ /* 0x000fe20000000a00 */
[--C-:B------:R-:W-:Y:S01]  /*15b0*/  LOP3.LUT R11, R11, 0x1c0, R8.reuse, 0xf8, !PT ;  /* 0x000001c00b0b7812 */ /* 0x100fe200078ef808 */
[----:B------:R-:W-:Y:S01]  /*15c0*/  ULDC.64 UR14, c[0x0][0x6c8] ;  /* 0x0001b200000e7ab9 */ /* 0x000fe20000000a00 */
[----:B------:R-:W-:Y:S01]  /*15d0*/  LOP3.LUT R10, R14, 0x40, R17, 0xf8, !PT ;  /* 0x000000400e0a7812 */ /* 0x000fe200078ef811 */
[----:B------:R-:W-:Y:S01]  /*15e0*/  IMAD R16, R16, -0x40, R15 ;  /* 0xffffffc010107824 */ /* 0x000fe200078e020f */
[----:B------:R-:W-:Y:S01]  /*15f0*/  LOP3.LUT R17, R11, 0x20, R8, 0xf8, !PT ;  /* 0x000000200b117812 */ /* 0x000fe200078ef808 */
[----:B------:R-:W-:Y:S01]  /*1600*/  IMAD.MOV.U32 R15, RZ, RZ, -0x1 ;  /* 0xffffffffff0f7424 */ /* 0x000fe200078e00ff */
[----:B------:R-:W-:Y:S01]  /*1610*/  LOP3.LUT R13, R12, 0x3, RZ, 0xc0, !PT ;  /* 0x000000030c0d7812 */ /* 0x000fe200078ec0ff */
[----:B------:R-:W-:Y:S01]  /*1620*/  USHF.L.U64.HI UR7, UR12, 0x5, UR13 ;  /* 0x000000050c077899 */ /* 0x000fe2000801020d */
[----:B----4-:R-:W-:Y:S01]  /*1630*/  VIADD R11, R23, 0x3f ;  /* 0x0000003f170b7836 */ /* 0x010fe20000000000 */
[----:B------:R-:W-:Y:S01]  /*1640*/  USHF.L.U64.HI UR13, UR14, 0x5, UR15 ;  /* 0x000000050e0d7899 */ /* 0x000fe2000801020f */
[----:B------:R-:W-:Y:S01]  /*1650*/  LOP3.LUT R59, R0, 0x1, RZ, 0xfc, !PT ;  /* 0x00000001003b7812 */ /* 0x000fe200078efcff */
[----:B------:R-:W-:Y:S01]  /*1660*/  IMAD R8, R13, -0x2, R22 ;  /* 0xfffffffe0d087824 */ /* 0x000fe200078e0216 */
[----:B------:R-:W-:Y:S01]  /*1670*/  USHF.L.U32 UR12, UR12, 0x5, URZ ;  /* 0x000000050c0c7899 */ /* 0x000fe2000800063f */
[----:B------:R-:W-:Y:S01]  /*1680*/  SHF.R.S32.HI R14, RZ, 0x1f, R11 ;  /* 0x0000001fff0e7819 */ /* 0x000fe2000001140b */
[----:B------:R-:W-:Y:S01]  /*1690*/  USHF.L.U32 UR14, UR14, 0x5, URZ ;  /* 0x000000050e0e7899 */ /* 0x000fe2000800063f */
[----:B------:R-:W-:Y:S01]  /*16a0*/  IMAD.MOV.U32 R20, RZ, RZ, RZ ;  /* 0x000000ffff147224 */ /* 0x000fe200078e00ff */
[----:B------:R-:W-:Y:S01]  /*16b0*/  ULDC UR4, c[0x0][0x284] ;  /* 0x0000a10000047ab9 */ /* 0x000fe20000000800 */
[----:B------:R-:W-:Y:S01]  /*16c0*/  LEA.HI R13, R14, R11, RZ, 0x6 ;  /* 0x0000000b0e0d7211 */ /* 0x000fe200078f30ff */
[C---:B------:R-:W-:Y:S01]  /*16d0*/  IMAD.SHL.U32 R11, R12.reuse, 0x2, RZ ;  /* 0x000000020c0b7824 */ /* 0x040fe200078e00ff */
[----:B0-----:R-:W-:Y:S01]  /*16e0*/  SHF.L.U32 R15, R15, R18, RZ ;  /* 0x000000120f0f7219 */ /* 0x001fe200000006ff */
[----:B------:R-:W-:Y:S01]  /*16f0*/  UIADD3 UR20, UP0, UR12, 0x20, URZ ;  /* 0x000000200c147890 */ /* 0x000fe2000ff1e03f */
[----:B------:R-:W-:Y:S01]  /*1700*/  SHF.R.S32.HI R13, RZ, 0x6, R13 ;  /* 0x00000006ff0d7819 */ /* 0x000fe2000001140d */
[----:B------:R-:W-:Y:S01]  /*1710*/  UIADD3 UR21, UP1, UR14, 0x20, URZ ;  /* 0x000000200e157890 */ /* 0x000fe2000ff3e03f */
[----:B------:R-:W-:Y:S01]  /*1720*/  LOP3.LUT R14, R12, 0x80, RZ, 0xc0, !PT ;  /* 0x000000800c0e7812 */ /* 0x000fe200078ec0ff */
[----:B------:R-:W-:Y:S01]  /*1730*/  IMAD.MOV.U32 R12, RZ, RZ, RZ ;  /* 0x000000ffff0c7224 */ /* 0x000fe200078e00ff */
[----:B------:R-:W-:Y:S01]  /*1740*/  VIMNMX R18, RZ, R13, PT ;  /* 0x0000000dff127248 */ /* 0x000fe20003fe0100 */
[----:B------:R-:W-:Y:S01]  /*1750*/  VIADD R16, R16, UR4 ;  /* 0x0000000410107c36 */ /* 0x000fe20008000000 */
[----:B------:R-:W-:Y:S01]  /*1760*/  SHF.R.U32.HI R14, RZ, 0x7, R14 ;  /* 0x00000007ff0e7819 */ /* 0x000fe2000001160e */
[----:B------:R-:W-:Y:S01]  /*1770*/  UIADD3.X UR22, URZ, UR7, URZ, UP0, !UPT ;  /* 0x000000073f167290 */ /* 0x000fe200087fe43f */
[----:B------:R-:W-:Y:S01]  /*1780*/  LOP3.LUT R15, RZ, R15, RZ, 0x33, !PT ;  /* 0x0000000fff0f7212 */ /* 0x000fe200078e33ff */
[----:B------:R-:W-:Y:S01]  /*1790*/  IMAD.IADD R18, R13, 0x1, -R18 ;  /* 0x000000010d127824 */ /* 0x000fe200078e0a12 */
[----:B------:R-:W-:Y:S01]  /*17a0*/  SHF.R.U32.HI R17, RZ, 0x3, R17 ;  /* 0x00000003ff117819 */ /* 0x000fe20000011611 */
[----:B------:R-:W-:-:S12]  /*17b0*/  UIADD3.X UR23, URZ, UR13, URZ, UP1, !UPT ;  /* 0x0000000d3f177290 */ /* 0x000fd80008ffe43f */
.L_x_96:
[----:B0-----:R-:W0:Y:S01]  /*17c0*/  SHFL.IDX PT, R22, R14, RZ, 0x1f ;  /* 0x00001fff0e167589 */ /* 0x001e2200000e0000 */
[----:B------:R-:W-:Y:S01]  /*17d0*/  ISETP.GE.AND P0, PT, R18, 0x1, PT ;  /* 0x000000011200780c */ /* 0x000fe20003f06270 */
[----:B------:R-:W-:Y:S01]  /*17e0*/  UMOV UR4, URZ ;  /* 0x0000003f00047c82 */ /* 0x000fe20008000000 */
[----:B------:R-:W-:Y:S01]  /*17f0*/  IMAD.MOV.U32 R56, RZ, RZ, RZ ;  /* 0x000000ffff387224 */ /* 0x000fe200078e00ff */
[----:B------:R-:W-:Y:S01]  /*1800*/  CS2R R60, SRZ ;  /* 0x00000000003c7805 */ /* 0x000fe2000001ff00 */
[----:B------:R-:W-:Y:S01]  /*1810*/  IMAD.MOV.U32 R58, RZ, RZ, RZ ;  /* 0x000000ffff3a7224 */ /* 0x000fe200078e00ff */
[----:B------:R-:W-:Y:S02]  /*1820*/  CS2R R62, SRZ ;  /* 0x00000000003e7805 */ /* 0x000fe4000001ff00 */
[----:B------:R-:W-:Y:S02]  /*1830*/  CS2R R64, SRZ ;  /* 0x0000000000407805 */ /* 0x000fe4000001ff00 */
[----:B------:R-:W-:-:S02]  /*1840*/  CS2R R66, SRZ ;  /* 0x0000000000427805 */ /* 0x000fc4000001ff00 */
[----:B------:R-:W-:Y:S01]  /*1850*/  CS2R R68, SRZ ;  /* 0x0000000000447805 */ /* 0x000fe2000001ff00 */
[----:B------:R-:W-:Y:S01]  /*1860*/  IMAD.MOV.U32 R70, RZ, RZ, RZ ;  /* 0x000000ffff467224 */ /* 0x000fe200078e00ff */
        /* <DEDUP_REMOVED lines=12> */
[----:B------:R-:W-:-:S02]  /*1930*/  CS2R R36, SRZ ;  /* 0x0000000000247805 */ /* 0x000fc4000001ff00 */
[----:B0-----:R-:W-:Y:S01]  /*1940*/  R2UR UR5, R22 ;  /* 0x00000000160572ca */ /* 0x001fe200000e0000 */
[----:B------:R-:W-:Y:S01]  /*1950*/  IMAD.MOV.U32 R86, RZ, RZ, RZ ;  /* 0x000000ffff567224 */ /* 0x000fe200078e00ff */
[----:B------:R-:W-:Y:S01]  /*1960*/  CS2R R38, SRZ ;  /* 0x0000000000267805 */ /* 0x000fe2000001ff00 */
[----:B------:R-:W-:Y:S01]  /*1970*/  IMAD.MOV.U32 R88, RZ, RZ, RZ ;  /* 0x000000ffff587224 */ /* 0x000fe200078e00ff */
[----:B------:R-:W-:Y:S01]  /*1980*/  CS2R R40, SRZ ;  /* 0x0000000000287805 */ /* 0x000fe2000001ff00 */
[----:B------:R-:W-:Y:S01]  /*1990*/  IMAD.MOV.U32 R90, RZ, RZ, RZ ;  /* 0x000000ffff5a7224 */ /* 0x000fe200078e00ff */
[----:B-----5:R-:W-:Y:S01]  /*19a0*/  CS2R R42, SRZ ;  /* 0x00000000002a7805 */ /* 0x020fe2000001ff00 */
[----:B------:R-:W-:Y:S01]  /*19b0*/  IMAD.MOV.U32 R92, RZ, RZ, RZ ;  /* 0x000000ffff5c7224 */ /* 0x000fe200078e00ff */
[----:B---3--:R-:W-:Y:S01]  /*19c0*/  CS2R R44, SRZ ;  /* 0x00000000002c7805 */ /* 0x008fe2000001ff00 */
        /* <DEDUP_REMOVED lines=10> */
[----:B------:R-:W-:-:S02]  /*1a70*/  IMAD.MOV.U32 R106, RZ, RZ, RZ ;  /* 0x000000ffff6a7224 */ /* 0x000fc400078e00ff */
[----:B------:R-:W-:Y:S02]  /*1a80*/  IMAD.MOV.U32 R108, RZ, RZ, RZ ;  /* 0x000000ffff6c7224 */ /* 0x000fe400078e00ff */
[----:B------:R-:W-:Y:S02]  /*1a90*/  IMAD.MOV.U32 R110, RZ, RZ, RZ ;  /* 0x000000ffff6e7224 */ /* 0x000fe400078e00ff */
[----:B------:R-:W-:Y:S01]  /*1aa0*/  IMAD.MOV.U32 R112, RZ, RZ, RZ ;  /* 0x000000ffff707224 */ /* 0x000fe200078e00ff */
[----:B------:R-:W-:Y:S06]  /*1ab0*/  @!P0 BRA `(.L_x_18) ;  /* 0x0000000400c08947 */ /* 0x000fec0003800000 */
[----:B------:R-:W0:Y:S01]  /*1ac0*/  S2UR UR9, SR_CgaCtaId ;  /* 0x00000000000979c3 */ /* 0x000e220000008800 */
[----:B------:R-:W-:Y:S01]  /*1ad0*/  ULEA.HI UR4, UR5, UR5, URZ, 0x1 ;  /* 0x0000000505047291 */ /* 0x000fe2000f8f083f */
[----:B------:R-:W-:Y:S01]  /*1ae0*/  R2UR UR15, R20 ;  /* 0x00000000140f72ca */ /* 0x000fe200000e0000 */
[----:B------:R-:W-:Y:S01]  /*1af0*/  UMOV UR8, 0x400 ;  /* 0x0000040000087882 */ /* 0x000fe20000000000 */
[----:B------:R-:W-:Y:S01]  /*1b00*/  IMAD.MOV.U32 R56, RZ, RZ, RZ ;  /* 0x000000ffff387224 */ /* 0x000fe200078e00ff */
[----:B------:R-:W-:Y:S01]  /*1b10*/  ULOP3.LUT UR4, UR4, 0x1ffffe, URZ, 0xc0, !UPT ;  /* 0x001ffffe04047892 */ /* 0x000fe2000f8ec03f */
[----:B------:R-:W-:Y:S01]  /*1b20*/  IMAD.MOV.U32 R22, RZ, RZ, R18 ;  /* 0x000000ffff167224 */ /* 0x000fe200078e0012 */
[----:B------:R-:W-:Y:S01]  /*1b30*/  UPLOP3.LUT UP0, UPT, UPT, UPT, UPT, 0x40, 0x0 ;  /* 0x000000000000789c */ /* 0x000fe20003f0e870 */
[----:B------:R-:W-:Y:S01]  /*1b40*/  IMAD.MOV.U32 R23, RZ, RZ, R12 ;  /* 0x000000ffff177224 */ /* 0x000fe200078e000c */
[----:B------:R-:W-:Y:S01]  /*1b50*/  UIADD3 UR4, UR5, -UR4, URZ ;  /* 0x8000000405047290 */ /* 0x000fe2000fffe03f */
[----:B------:R-:W-:Y:S01]  /*1b60*/  IMAD.MOV.U32 R71, RZ, RZ, R20 ;  /* 0x000000ffff477224 */ /* 0x000fe200078e0014 */
[----:B------:R-:W-:Y:S01]  /*1b70*/  ULDC UR24, c[0x0][0x644] ;  /* 0x0001910000187ab9 */ /* 0x000fe20000000800 */
[----:B0-----:R-:W-:-:S04]  /*1b80*/  ULEA UR8, UR9, UR8, 0x18 ;  /* 0x0000000809087291 */ /* 0x001fc8000f8ec03f */
[----:B------:R-:W-:-:S04]  /*1b90*/  ULEA UR4, UR4, UR8, 0xb ;  /* 0x0000000804047291 */ /* 0x000fc8000f8e583f */
[----:B------:R-:W-:-:S04]  /*1ba0*/  UIADD3 UR4, UR4, 0x280, URZ ;  /* 0x0000028004047890 */ /* 0x000fc8000fffe03f */
[----:B------:R-:W-:-:S04]  /*1bb0*/  USHF.R.U32.HI UR4, URZ, 0x4, UR4 ;  /* 0x000000043f047899 */ /* 0x000fc80008011604 */
[----:B------:R-:W-:-:S03]  /*1bc0*/  ULOP3.LUT UR5, UR4, 0x3fff, URZ, 0xc0, !UPT ;  /* 0x00003fff04057892 */ /* 0x000fc6000f8ec03f */
[----:B------:R-:W-:Y:S01]  /*1bd0*/  UMOV UR4, URZ ;  /* 0x0000003f00047c82 */ /* 0x000fe20008000000 */
[----:B------:R-:W-:-:S03]  /*1be0*/  ULOP3.LUT UR16, UR5, 0x10000, URZ, 0xfc, !UPT ;  /* 0x0001000005107892 */ /* 0x000fc6000f8efc3f */
[----:B------:R-:W-:-:S09]  /*1bf0*/  UMOV UR5, URZ ;  /* 0x0000003f00057c82 */ /* 0x000fd20008000000 */
.L_x_26:
[----:B------:R-:W-:-:S13]  /*1c00*/  ISETP.NE.AND P1, PT, R59, 0x3, PT ;  /* 0x000000033b00780c */ /* 0x000fda0003f25270 */
[----:B01----:R-:W-:Y:S05]  /*1c10*/  @!P1 BRA `(.L_x_19) ;  /* 0x0000000000049947 */ /* 0x003fea0003800000 */
[----:B------:R-:W-:Y:S01]  /*1c20*/  BPT.TRAP 0x1 ;  /* 0x000000040000795c */ /* 0x000fe20000300000 */
.L_x_19:
[----:B------:R-:W0:Y:S01]  /*1c30*/  S2UR UR9, SR_CgaCtaId ;  /* 0x00000000000979c3 */ /* 0x000e220000008800 */
[----:B------:R-:W-:Y:S01]  /*1c40*/  UMOV UR8, 0x400 ;  /* 0x0000040000087882 */ /* 0x000fe20000000000 */
[----:B------:R-:W-:Y:S01]  /*1c50*/  SHF.L.U32 R75, R23, 0x1f, RZ ;  /* 0x0000001f174b7819 */ /* 0x000fe200000006ff */
[----:B0-----:R-:W-:-:S04]  /*1c60*/  ULEA UR17, UR9, UR8, 0x18 ;  /* 0x0000000809117291 */ /* 0x001fc8000f8ec03f */
[----:B------:R-:W-:-:S09]  /*1c70*/  ULEA UR8, UR15, UR17, 0x3 ;  /* 0x000000110f087291 */ /* 0x000fd2000f8e183f */
[----:B------:R0:W1:Y:S01]  /*1c80*/  SYNCS.PHASECHK.TRANS64.TRYWAIT P0, [UR8], R75 ;  /* 0x0000004bff0075a7 */ /* 0x0000620008000148 */
[----:B------:R-:W-:Y:S05]  /*1c90*/  @!P1 BRA `(.L_x_20) ;  /* 0x0000000000049947 */ /* 0x000fea0003800000 */
[----:B------:R-:W-:Y:S01]  /*1ca0*/  BPT.TRAP 0x1 ;  /* 0x000000040000795c */ /* 0x000fe20000300000 */
.L_x_20:
[----:B------:R-:W-:-:S04]  /*1cb0*/  IMAD.U32 R84, RZ, RZ, UR15 ;  /* 0x0000000fff547e24 */ /* 0x000fc8000f8e00ff */
[----:B------:R-:W-:Y:S01]  /*1cc0*/  IMAD R73, R84, 0x400, R17 ;  /* 0x0000040054497824 */ /* 0x000fe200078e0211 */
[----:B-1----:R-:W-:Y:S06]  /*1cd0*/  @P0 BRA `(.L_x_21) ;  /* 0x0000000000080947 */ /* 0x002fec0003800000 */
[----:B------:R-:W1:Y:S02]  /*1ce0*/  SYNCS.PHASECHK.TRANS64.TRYWAIT P0, [UR8], R75 ;  /* 0x0000004bff0075a7 */ /* 0x000e640008000148 */
[----:B-1----:R-:W-:Y:S05]  /*1cf0*/  @!P0 BRA `(.L_x_22) ;  /* 0x00000054009c8947 */ /* 0x002fea0003800000 */
.L_x_21:
[----:B------:R-:W4:Y:S01]  /*1d00*/  LDS R73, [R73+UR17+0x32280] ;  /* 0x0322801149497984 */ /* 0x000f220008000800 */
[----:B------:R-:W-:Y:S02]  /*1d10*/  UIADD3 UR8, UR17, 0x19280, URZ ;  /* 0x0001928011087890 */ /* 0x000fe4000fffe03f */
[----:B------:R-:W-:Y:S02]  /*1d20*/  USEL UR5, UR5, URZ, !UP0 ;  /* 0x0000003f05057287 */ /* 0x000fe4000c000000 */
[----:B------:R-:W-:Y:S02]  /*1d30*/  USHF.R.U32.HI UR8, URZ, 0x4, UR8 ;  /* 0x000000043f087899 */ /* 0x000fe40008011608 */
[----:B------:R-:W-:Y:S02]  /*1d40*/  UISETP.NE.U32.AND UP0, UPT, UR5, URZ, UPT ;  /* 0x0000003f0500728c */ /* 0x000fe4000bf05070 */
[----:B------:R-:W-:Y:S01]  /*1d50*/  ULOP3.LUT UR8, UR8, 0x3fff, URZ, 0xc0, !UPT ;  /* 0x00003fff08087892 */ /* 0x000fe2000f8ec03f */
[----:B------:R-:W-:Y:S01]  /*1d60*/  UMOV UR9, 0xc0000010 ;  /* 0xc000001000097882 */ /* 0x000fe20000000000 */
[----:B------:R-:W-:-:S02]  /*1d70*/  UMOV UR11, 0x80000020 ;  /* 0x80000020000b7882 */ /* 0x000fc40000000000 */
[----:B------:R-:W-:Y:S02]  /*1d80*/  ULOP3.LUT UR10, UR8, 0x10000, URZ, 0xfc, !UPT ;  /* 0x00010000080a7892 */ /* 0x000fe4000f8efc3f */
[----:B------:R-:W-:Y:S02]  /*1d90*/  ULEA UR8, UR15, UR16, 0x8 ;  /* 0x000000100f087291 */ /* 0x000fe4000f8e403f */
[----:B------:R-:W-:Y:S02]  /*1da0*/  ULEA UR10, UR15, UR10, 0x8 ;  /* 0x0000000a0f0a7291 */ /* 0x000fe4000f8e403f */
[----:B------:R-:W-:Y:S01]  /*1db0*/  UIADD3 UR4, UR4, 0x1, URZ ;  /* 0x0000000104047890 */ /* 0x000fe2000fffe03f */
[----:B----4-:R-:W-:-:S06]  /*1dc0*/  WARPGROUP.ARRIVE ;  /* 0x00000000000079c5 */ /* 0x010fcc0000000000 */
[----:B------:R-:W-:Y:S01]  /*1dd0*/  QGMMA.SP.64x64x64.F32.E4M3.E4M3 R24, gdesc[UR8], R24, UP0, R73, gsb0 ;  /* 0x04e04900081879f3 */ /* 0x000fe2000b800a18 */
[----:B------:R-:W-:-:S04]  /*1de0*/  UISETP.NE.AND UP0, UPT, UR4, UR24, UPT ;  /* 0x000000180400728c */ /* 0x000fc8000bf05270 */
[----:B------:R-:W-:-:S04]  /*1df0*/  USEL UR5, URZ, 0x1, UP0 ;  /* 0x000000013f057887 */ /* 0x000fc80008000000 */
[----:B------:R-:W-:-:S06]  /*1e00*/  UISETP.NE.AND UP0, UPT, UR5, URZ, UPT ;  /* 0x0000003f0500728c */ /* 0x000fcc000bf05270 */
[----:B------:R-:W-:Y:S01]  /*1e10*/  PLOP3.LUT P0, PT, PT, PT, UP0, 0x80, 0x0 ;  /* 0x000000000000781c */ /* 0x000fe20003f0f008 */
[----:B------:R-:W-:-:S12]  /*1e20*/  WARPGROUP.DEPBAR.LE gsb0, 0x0 ;  /* 0x00008000000079c5 */ /* 0x000fd80000010000 */
[----:B------:R-:W-:Y:S05]  /*1e30*/  @!P0 BRA `(.L_x_23) ;  /* 0x0000000000888947 */ /* 0x000fea0003800000 */
[----:B------:R-:W-:Y:S01]  /*1e40*/  FADD R69, R24, R69 ;  /* 0x0000004518457221 */ /* 0x000fe20000000000 */
[----:B------:R-:W-:-:S01]  /*1e50*/  FADD R112, R25, R112 ;  /* 0x0000007019707221 */ /* 0x000fc20000000000 */
        /* <DEDUP_REMOVED lines=30> */
[----:B------:R-:W-:-:S02]  /*2040*/  WARPGROUP.DEPBAR.LE gsb0, 0x0 ;  /* 0x00008000000079c5 */ /* 0x000fc40000010000 */
[----:B------:R-:W-:-:S05]  /*2050*/  UMOV UR4, URZ ;  /* 0x0000003f00047c82 */ /* 0x000fca0008000000 */
.L_x_23:
[----:B------:R-:W-:Y:S05]  /*2060*/  @!P1 BRA `(.L_x_24) ;  /* 0x0000000000049947 */ /* 0x000fea0003800000 */
[----:B------:R-:W-:Y:S01]  /*2070*/  BPT.TRAP 0x1 ;  /* 0x000000040000795c */ /* 0x000fe20000300000 */
.L_x_24:
[----:B------:R-:W-:-:S13]  /*2080*/  LOP3.LUT P0, RZ, R3, R2, RZ, 0xc0, !PT ;  /* 0x0000000203ff7212 */ /* 0x000fda000780c0ff */
[----:B------:R-:W-:-:S05]  /*2090*/  @P0 LEA R73, R71, UR17, 0x3 ;  /* 0x0000001147490c11 */ /* 0x000fca000f8e18ff */
[----:B------:R-:W-:-:S05]  /*20a0*/  @P0 VIADD R73, R73, 0xc8 ;  /* 0x000000c849490836 */ /* 0x000fca0000000000 */
[----:B------:R-:W-:-:S04]  /*20b0*/  @P0 PRMT R73, R6, 0x654, R73 ;  /* 0x0000065406490816 */ /* 0x000fc80000000049 */
[----:B------:R4:W-:Y:S01]  /*20c0*/  @P0 SYNCS.ARRIVE.TRANS64.RED.A1T0 RZ, [R73+URZ], RZ ;  /* 0x000000ff49ff09a7 */ /* 0x0009e2000810043f */
[----:B------:R-:W-:-:S13]  /*20d0*/  ISETP.GT.U32.AND P0, PT, R0, 0x1, PT ;  /* 0x000000010000780c */ /* 0x000fda0003f04070 */
[----:B----4-:R-:W-:Y:S05]  /*20e0*/  @P0 BRA `(.L_x_25) ;  /* 0x0000000000040947 */ /* 0x010fea0003800000 */
[----:B------:R-:W-:Y:S01]  /*20f0*/  BPT.TRAP 0x1 ;  /* 0x000000040000795c */ /* 0x000fe20000300000 */
.L_x_25:
[----:B------:R-:W-:Y:S01]  /*2100*/  UIADD3 UR15, UR15, 0x1, URZ ;  /* 0x000000010f0f7890 */ /* 0x000fe2000fffe03f */
[C---:B------:R-:W-:Y:S01]  /*2110*/  ISETP.GT.AND P1, PT, R22.reuse, 0x1, PT ;  /* 0x000000011600780c */ /* 0x040fe20003f24270 */
[----:B------:R-:W-:Y:S02]  /*2120*/  VIADD R71, R71, 0x1 ;  /* 0x0000000147477836 */ /* 0x000fe40000000000 */
[----:B------:R-:W-:Y:S01]  /*2130*/  UISETP.NE.AND UP1, UPT, UR15, 0x19, UPT ;  /* 0x000000190f00788c */ /* 0x000fe2000bf25270 */
[----:B------:R-:W-:Y:S02]  /*2140*/  VIADD R22, R22, 0xffffffff ;  /* 0xffffffff16167836 */ /* 0x000fe40000000000 */
[C---:B------:R-:W-:Y:S01]  /*2150*/  ISETP.NE.AND P0, PT, R71.reuse, 0x19, PT ;  /* 0x000000194700780c */ /* 0x040fe20003f05270 */
[----:B------:R-:W-:Y:S02]  /*2160*/  USEL UR5, URZ, 0x1, UP1 ;  /* 0x000000013f057887 */ /* 0x000fe40008800000 */
[----:B------:R-:W-:Y:S01]  /*2170*/  USEL UR15, UR15, URZ, UP1 ;  /* 0x0000003f0f0f7287 */ /* 0x000fe20008800000 */
[----:B------:R-:W-:-:S03]  /*2180*/  SEL R71, R71, RZ, P0 ;  /* 0x000000ff47477207 */ /* 0x000fc60000000000 */
[----:B------:R-:W-:Y:S01]  /*2190*/  LOP3.LUT R23, R23, UR5, RZ, 0x3c, !PT ;  /* 0x0000000517177c12 */ /* 0x000fe2000f8e3cff */
[----:B------:R-:W-:Y:S01]  /*21a0*/  UMOV UR5, 0x1 ;  /* 0x0000000100057882 */ /* 0x000fe20000000000 */
[----:B------:R-:W-:Y:S06]  /*21b0*/  @P1 BRA `(.L_x_26) ;  /* 0xfffffff800901947 */ /* 0x000fec000383ffff */
.L_x_18:
[----:B------:R-:W-:Y:S01]  /*21c0*/  UISETP.NE.AND UP0, UPT, UR4, URZ, UPT ;  /* 0x0000003f0400728c */ /* 0x000fe2000bf05270 */
[----:B------:R-:W-:Y:S01]  /*21d0*/  IMAD.IADD R114, R13, 0x1, R20 ;  /* 0x000000010d727824 */ /* 0x000fe200078e0214 */
[----:B01----:R-:W-:Y:S01]  /*21e0*/  SHF.R.S32.HI R75, RZ, 0x1f, R57 ;  /* 0x0000001fff4b7819 */ /* 0x003fe20000011439 */
[----:B------:R-:W-:Y:S01]  /*21f0*/  IMAD.SHL.U32 R71, R19, 0x80, RZ ;  /* 0x0000008013477824 */ /* 0x000fe200078e00ff */
[----:B------:R-:W-:Y:S01]  /*2200*/  USEL UR4, URZ, 0x1, !UP0 ;  /* 0x000000013f047887 */ /* 0x000fe2000c000000 */
[C---:B------:R-:W-:Y:S01]  /*2210*/  IMAD.WIDE.U32 R22, R114.reuse, 0x51eb851f, RZ ;  /* 0x51eb851f72167825 */ /* 0x040fe200078e00ff */
[----:B------:R-:W-:Y:S01]  /*2220*/  ISETP.GT.U32.AND P0, PT, R114, 0x18, PT ;  /* 0x000000187200780c */ /* 0x000fe20003f04070 */
[----:B------:R-:W-:Y:S01]  /*2230*/  ULDC.64 UR8, c[0x0][0x6d0] ;  /* 0x0001b40000087ab9 */ /* 0x000fe20000000a00 */
[----:B------:R-:W-:Y:S01]  /*2240*/  ULDC UR5, c[0x0][0x288] ;  /* 0x0000a20000057ab9 */ /* 0x000fe20000000800 */
[----:B------:R-:W-:Y:S01]  /*2250*/  IMAD.IADD R84, R10, 0x1, R71 ;  /* 0x000000010a547824 */ /* 0x000fe200078e0247 */
[----:B------:R-:W-:Y:S01]  /*2260*/  ISETP.NE.AND P1, PT, RZ, UR4, PT ;  /* 0x00000004ff007c0c */ /* 0x000fe2000bf25270 */
[----:B------:R-:W-:Y:S01]  /*2270*/  IMAD R20, R75, UR8, RZ ;  /* 0x000000084b147c24 */ /* 0x000fe2000f8e02ff */
[----:B------:R-:W-:Y:S01]  /*2280*/  ISETP.LT.U32.AND P0, PT, R13, 0x19, P0 ;  /* 0x000000190d00780c */ /* 0x000fe20000701070 */
[----:B------:R-:W-:Y:S01]  /*2290*/  IMAD.MOV.U32 R22, RZ, RZ, R56 ;  /* 0x000000ffff167224 */ /* 0x000fe200078e0038 */
[----:B------:R-:W-:Y:S01]  /*22a0*/  SHF.R.U32.HI R73, RZ, 0x3, R23 ;  /* 0x00000003ff497819 */ /* 0x000fe20000011617 */
[----:B------:R-:W-:Y:S01]  /*22b0*/  IMAD.SHL.U32 R23, R21, 0x40, RZ ;  /* 0x0000004015177824 */ /* 0x000fe200078e00ff */
[----:B------:R-:W-:Y:S01]  /*22c0*/  SEL R19, RZ, 0x1, !P0 ;  /* 0x00000001ff137807 */ /* 0x000fe20004000000 */
[----:B------:R-:W-:Y:S01]  /*22d0*/  IMAD.MOV.U32 R56, RZ, RZ, R61 ;  /* 0x000000ffff387224 */ /* 0x000fe200078e003d */
[----:B------:R-:W-:-:S02]  /*22e0*/  SHF.R.S32.HI R85, RZ, 0x1f, R84 ;  /* 0x0000001fff557819 */ /* 0x000fc40000011454 */
[----:B------:R-:W-:Y:S01]  /*22f0*/  ISETP.GE.AND P0, PT, R23, UR5, PT ;  /* 0x0000000517007c0c */ /* 0x000fe2000bf06270 */
[----:B------:R-:W-:Y:S01]  /*2300*/  ULDC UR5, c[0x0][0x284] ;  /* 0x0000a10000057ab9 */ /* 0x000fe20000000800 */
[----:B------:R-:W-:Y:S01]  /*2310*/  LOP3.LUT R12, R12, R19, RZ, 0x3c, !PT ;  /* 0x000000130c0c7212 */ /* 0x000fe200078e3cff */
[----:B------:R-:W-:Y:S01]  /*2320*/  IMAD R19, R57, UR9, R20 ;  /* 0x0000000939137c24 */ /* 0x000fe2000f8e0214 */
[----:B------:R-:W-:Y:S01]  /*2330*/  ISETP.GE.OR P0, PT, R71, UR5, P0 ;  /* 0x0000000547007c0c */ /* 0x000fe20008706670 */
[----:B------:R-:W-:Y:S01]  /*2340*/  IMAD.WIDE.U32 R104, R57, UR8, R84 ;  /* 0x0000000839687c25 */ /* 0x000fe2000f8e0054 */
[----:B------:R-:W-:-:S03]  /*2350*/  ISETP.GE.U32.AND P2, PT, R13, 0x19, PT ;  /* 0x000000190d00780c */ /* 0x000fc60003f46070 */
[----:B------:R-:W-:Y:S01]  /*2360*/  IMAD.IADD R19, R105, 0x1, R19 ;  /* 0x0000000169137824 */ /* 0x000fe200078e0213 */
[----:B------:R-:W-:Y:S09]  /*2370*/  @!P1 BRA `(.L_x_27) ;  /* 0x0000000000849947 */ /* 0x000ff20003800000 */
[----:B------:R-:W-:Y:S01]  /*2380*/  FADD R69, R24, R69 ;  /* 0x0000004518457221 */ /* 0x000fe20000000000 */
        /* <DEDUP_REMOVED lines=31> */
[----:B------:R-:W-:-:S06]  /*2580*/  WARPGROUP.DEPBAR.LE gsb0, 0x0 ;  /* 0x00008000000079c5 */ /* 0x000fcc0000010000 */
.L_x_27:
[----:B------:R-:W-:Y:S02]  /*2590*/  WARPGROUP.DEPBAR.LE gsb0, 0x0 ;  /* 0x00008000000079c5 */ /* 0x000fe40000010000 */
[----:B------:R-:W-:Y:S01]  /*25a0*/  IMAD.MOV.U32 R105, RZ, RZ, R19 ;  /* 0x000000ffff697224 */ /* 0x000fe200078e0013 */
[----:B------:R-:W-:Y:S01]  /*25b0*/  @P2 LOP3.LUT R12, R12, 0x1, R73, 0x78, !PT ;  /* 0x000000010c0c2812 */ /* 0x000fe200078e7849 */
[----:B------:R-:W-:Y:S02]  /*25c0*/  IMAD R20, R73, -0x19, R114 ;  /* 0xffffffe749147824 */ /* 0x000fe400078e0272 */
[----:B------:R-:W-:Y:S01]  /*25d0*/  IMAD.MOV.U32 R19, RZ, RZ, -0x1 ;  /* 0xffffffffff137424 */ /* 0x000fe200078e00ff */
[----:B------:R-:W-:Y:S06]  /*25e0*/  @P0 BRA `(.L_x_28) ;  /* 0x00000024007c0947 */ /* 0x000fec0003800000 */
[----:B------:R-:W0:Y:S01]  /*25f0*/  LDC.64 R44, c[0x0][0x6c8] ;  /* 0x0001b200ff2c7b82 */ /* 0x000e220000000a00 */
[----:B---3-5:R-:W-:Y:S01]  /*2600*/  FSETP.NEU.AND P2, PT, R9, RZ, PT ;  /* 0x000000ff0900720b */ /* 0x028fe20003f4d000 */
[----:B------:R-:W-:Y:S01]  /*2610*/  IMAD.WIDE R24, R21, 0x40, RZ ;  /* 0x0000004015187825 */ /* 0x000fe200078e02ff */
[----:B------:R-:W-:Y:S03]  /*2620*/  BSSY B0, `(.L_x_28) ;  /* 0x000025b000007945 */ /* 0x000fe60003800000 */
[----:B------:R-:W-:Y:S01]  /*2630*/  IMAD.IADD R23, R8, 0x1, -R23 ;  /* 0x0000000108177824 */ /* 0x000fe200078e0a17 */
[----:B------:R-:W-:Y:S01]  /*2640*/  LOP3.LUT R39, R24, 0x6, R11, 0xf8, !PT ;  /* 0x0000000618277812 */ /* 0x000fe200078ef80b */
[----:B------:R-:W-:-:S03]  /*2650*/  IMAD.IADD R21, R16, 0x1, -R71 ;  /* 0x0000000110157824 */ /* 0x000fc600078e0a47 */
[----:B------:R-:W-:-:S04]  /*2660*/  ISETP.GT.AND P1, PT, R23, RZ, PT ;  /* 0x000000ff1700720c */ /* 0x000fc80003f24270 */
[----:B------:R-:W-:Y:S01]  /*2670*/  ISETP.GT.AND P0, PT, R21, RZ, P1 ;  /* 0x000000ff1500720c */ /* 0x000fe20000f04270 */
[-C--:B0-----:R-:W-:Y:S02]  /*2680*/  IMAD R26, R25, R44.reuse, RZ ;  /* 0x0000002c191a7224 */ /* 0x081fe400078e02ff */
[----:B------:R-:W-:-:S04]  /*2690*/  IMAD.WIDE.U32 R104, R39, R44, R104 ;  /* 0x0000002c27687225 */ /* 0x000fc800078e0068 */
[----:B------:R-:W-:-:S04]  /*26a0*/  IMAD R27, R39, R45, R26 ;  /* 0x0000002d271b7224 */ /* 0x000fc800078e021a */
[----:B------:R-:W-:Y:S01]  /*26b0*/  IMAD.IADD R43, R105, 0x1, R27 ;  /* 0x00000001692b7824 */ /* 0x000fe200078e021b */
[----:B------:R-:W-:Y:S06]  /*26c0*/  @!P2 BRA `(.L_x_29) ;  /* 0x000000180094a947 */ /* 0x000fec0003800000 */
[----:B------:R-:W-:Y:S01]  /*26d0*/  ULDC.64 UR4, c[0x0][0x6b8] ;  /* 0x0001ae0000047ab9 */ /* 0x000fe20000000a00 */
[----:B------:R-:W-:Y:S01]  /*26e0*/  ULDC.64 UR16, c[0x0][0x6b0] ;  /* 0x0001ac0000107ab9 */ /* 0x000fe20000000a00 */
[----:B------:R-:W-:Y:S01]  /*26f0*/  IMAD R24, R75, UR4, RZ ;  /* 0x000000044b187c24 */ /* 0x000fe2000f8e02ff */
[----:B------:R-:W-:Y:S01]  /*2700*/  ULDC.64 UR8, c[0x0][0x6a8] ;  /* 0x0001aa0000087ab9 */ /* 0x000fe20000000a00 */
[C---:B------:R-:W-:Y:S01]  /*2710*/  IMAD.WIDE.U32 R26, R57.reuse, UR4, R84 ;  /* 0x00000004391a7c25 */ /* 0x040fe2000f8e0054 */
[----:B------:R-:W0:Y:S01]  /*2720*/  LDC.64 R34, c[0x0][0x6b0] ;  /* 0x0001ac00ff227b82 */ /* 0x000e220000000a00 */
[----:B------:R-:W-:Y:S02]  /*2730*/  ULDC.64 UR10, c[0x0][0x6c0] ;  /* 0x0001b000000a7ab9 */ /* 0x000fe40000000a00 */
[----:B------:R-:W-:Y:S02]  /*2740*/  IMAD R41, R57, UR5, R24 ;  /* 0x0000000539297c24 */ /* 0x000fe4000f8e0218 */
[----:B------:R-:W-:-:S02]  /*2750*/  IMAD R24, R25, UR16, RZ ;  /* 0x0000001019187c24 */ /* 0x000fc4000f8e02ff */
[----:B------:R-:W-:Y:S02]  /*2760*/  IMAD.IADD R27, R27, 0x1, R41 ;  /* 0x000000011b1b7824 */ /* 0x000fe400078e0229 */
[C---:B------:R-:W-:Y:S02]  /*2770*/  IMAD R37, R39.reuse, UR17, R24 ;  /* 0x0000001127257c24 */ /* 0x040fe4000f8e0218 */
[----:B------:R-:W-:-:S04]  /*2780*/  IMAD.WIDE.U32 R24, R39, UR16, R26 ;  /* 0x0000001027187c25 */ /* 0x000fc8000f8e001a */
[----:B------:R-:W-:Y:S01]  /*2790*/  IMAD.IADD R25, R25, 0x1, R37 ;  /* 0x0000000119197824 */ /* 0x000fe200078e0225 */
[----:B------:R-:W-:-:S04]  /*27a0*/  LEA R28, P2, R24, UR8, 0x2 ;  /* 0x00000008181c7c11 */ /* 0x000fc8000f8410ff */
[----:B------:R-:W-:-:S05]  /*27b0*/  LEA.HI.X R29, R24, UR9, R25, 0x2, P2 ;  /* 0x00000009181d7c11 */ /* 0x000fca00090f1419 */
[----:B------:R-:W3:Y:S01]  /*27c0*/  @P0 LDG.E.LTC128B R38, desc[UR18][R28.64] ;  /* 0x000000121c260981 */ /* 0x000ee2000c1e1920 */
[C---:B------:R-:W-:Y:S01]  /*27d0*/  LEA R24, P2, R104.reuse, UR10, 0x2 ;  /* 0x0000000a68187c11 */ /* 0x040fe2000f8410ff */
[C---:B0-----:R-:W-:Y:S01]  /*27e0*/  IMAD.WIDE.U32 R34, R39.reuse, UR16, R34 ;  /* 0x0000001027227c25 */ /* 0x041fe2000f8e0022 */
[----:B------:R-:W-:Y:S02]  /*27f0*/  BSSY B1, `(.L_x_30) ;  /* 0x0000017000017945 */ /* 0x000fe40003800000 */
[----:B------:R-:W-:Y:S01]  /*2800*/  LEA.HI.X R25, R104, UR11, R43, 0x2, P2 ;  /* 0x0000000b68197c11 */ /* 0x000fe200090f142b */
[----:B------:R-:W-:Y:S01]  /*2810*/  IMAD.WIDE.U32 R30, R39, UR16, R84 ;  /* 0x00000010271e7c25 */ /* 0x000fe2000f8e0054 */
[----:B------:R-:W-:Y:S02]  /*2820*/  ISETP.GT.AND P2, PT, R23, 0x1, PT ;  /* 0x000000011700780c */ /* 0x000fe40003f44270 */
[----:B------:R-:W-:Y:S01]  /*2830*/  IADD3 R39, P6, R26, R34, RZ ;  /* 0x000000221a277210 */ /* 0x000fe20007fde0ff */
[----:B------:R-:W-:Y:S01]  /*2840*/  IMAD.IADD R33, R37, 0x1, R31 ;  /* 0x0000000125217824 */ /* 0x000fe200078e021f */
[----:B------:R-:W-:Y:S01]  /*2850*/  ISETP.GT.AND P4, PT, R21, RZ, P2 ;  /* 0x000000ff1500720c */ /* 0x000fe20001784270 */
[----:B------:R-:W-:-:S02]  /*2860*/  IMAD.IADD R37, R37, 0x1, R35 ;  /* 0x0000000125257824 */ /* 0x000fc400078e0223 */
[----:B---3--:R-:W-:-:S04]  /*2870*/  FMUL R32, R38, R9 ;  /* 0x0000000926207220 */ /* 0x008fc80000400000 */
[----:B--2---:R-:W-:Y:S01]  /*2880*/  FFMA R69, R69, R7, R32 ;  /* 0x0000000745457223 */ /* 0x004fe20000000020 */
[----:B------:R-:W-:Y:S01]  /*2890*/  IMAD.MOV.U32 R32, RZ, RZ, R30 ;  /* 0x000000ffff207224 */ /* 0x000fe200078e001e */
[----:B------:R-:W-:-:S03]  /*28a0*/  LEA R30, P5, R44, R24, 0x2 ;  /* 0x000000182c1e7211 */ /* 0x000fc600078a10ff */
[----:B------:R0:W-:Y:S01]  /*28b0*/  @P0 STG.E desc[UR18][R24.64], R69 ;  /* 0x0000004518000986 */ /* 0x0001e2000c101912 */
[----:B------:R-:W-:Y:S01]  /*28c0*/  IADD3 R36, P0, R84, R34, RZ ;  /* 0x0000002254247210 */ /* 0x000fe20007f1e0ff */
[----:B------:R-:W-:Y:S01]  /*28d0*/  IMAD.X R34, R37, 0x1, R27, P6 ;  /* 0x0000000125227824 */ /* 0x000fe200030e061b */
[----:B------:R-:W-:Y:S01]  /*28e0*/  LEA R26, P6, R39, UR8, 0x2 ;  /* 0x00000008271a7c11 */ /* 0x000fe2000f8c10ff */
[----:B------:R-:W-:Y:S01]  /*28f0*/  IMAD.WIDE.U32 R32, R57, UR4, R32 ;  /* 0x0000000439207c25 */ /* 0x000fe2000f8e0020 */
[----:B------:R-:W-:Y:S02]  /*2900*/  LEA.HI.X R31, R44, R25, R45, 0x2, P5 ;  /* 0x000000192c1f7211 */ /* 0x000fe400028f142d */
[----:B------:R-:W-:Y:S01]  /*2910*/  LEA.HI.X R27, R39, UR9, R34, 0x2, P6 ;  /* 0x00000009271b7c11 */ /* 0x000fe2000b0f1422 */
[----:B------:R-:W-:Y:S02]  /*2920*/  IMAD.X R37, R85, 0x1, R37, P0 ;  /* 0x0000000155257824 */ /* 0x000fe400000e0625 */
[----:B------:R-:W-:Y:S01]  /*2930*/  IMAD.IADD R35, R41, 0x1, R33 ;  /* 0x0000000129237824 */ /* 0x000fe200078e0221 */
[----:B------:R-:W-:Y:S06]  /*2940*/  @!P4 BRA `(.L_x_31) ;  /* 0x000000000004c947 */ /* 0x000fec0003800000 */
[----:B------:R1:W5:Y:S02]  /*2950*/  LDG.E.LTC128B R38, desc[UR18][R26.64] ;  /* 0x000000121a267981 */ /* 0x000364000c1e1920 */
.L_x_31:
[----:B------:R-:W-:Y:S05]  /*2960*/  BSYNC B1 ;  /* 0x0000000000017941 */ /* 0x000fea0003800000 */
.L_x_30:
[----:B-----5:R-:W-:Y:S01]  /*2970*/  FMUL R40, R38, R9 ;  /* 0x0000000926287220 */ /* 0x020fe20000400000 */
[----:B------:R-:W-:Y:S01]  /*2980*/  ISETP.GT.AND P1, PT, R21, 0x8, P1 ;  /* 0x000000081500780c */ /* 0x000fe20000f24270 */
[----:B------:R-:W-:Y:S01]  /*2990*/  BSSY B1, `(.L_x_32) ;  /* 0x0000009000017945 */ /* 0x000fe20003800000 */
[----:B------:R-:W-:Y:S01]  /*29a0*/  LEA R34, P5, R32, UR8, 0x2 ;  /* 0x0000000820227c11 */ /* 0x000fe2000f8a10ff */
[----:B------:R-:W-:Y:S01]  /*29b0*/  FFMA R39, R112, R7, R40 ;  /* 0x0000000770277223 */ /* 0x000fe20000000028 */
[----:B------:R-:W-:Y:S02]  /*29c0*/  ISETP.GT.AND P0, PT, R23, 0x8, PT ;  /* 0x000000081700780c */ /* 0x000fe40003f04270 */
[----:B------:R-:W-:Y:S01]  /*29d0*/  LEA.HI.X R35, R32, UR9, R35, 0x2, P5 ;  /* 0x0000000920237c11 */ /* 0x000fe2000a8f1423 */
[----:B------:R-:W-:Y:S01]  /*29e0*/  IMAD.WIDE.U32 R32, R57, UR4, R36 ;  /* 0x0000000439207c25 */ /* 0x000fe2000f8e0024 */
[----:B------:R2:W-:Y:S05]  /*29f0*/  @P4 STG.E desc[UR18][R30.64], R39 ;  /* 0x000000271e004986 */ /* 0x0005ea000c101912 */
[----:B------:R-:W-:Y:S05]  /*2a00*/  @!P1 BRA `(.L_x_33) ;  /* 0x0000000000049947 */ /* 0x000fea0003800000 */
[----:B------:R3:W5:Y:S02]  /*2a10*/  LDG.E.LTC128B R38, desc[UR18][R34.64+0x20] ;  /* 0x0000201222267981 */ /* 0x000764000c1e1920 */
.L_x_33:
[----:B------:R-:W-:Y:S05]  /*2a20*/  BSYNC B1 ;  /* 0x0000000000017941 */ /* 0x000fea0003800000 */
.L_x_32:
[----:B-----5:R-:W-:Y:S01]  /*2a30*/  FMUL R36, R38, R9 ;  /* 0x0000000926247220 */ /* 0x020fe20000400000 */
[----:B------:R-:W-:Y:S01]  /*2a40*/  ISETP.GT.AND P2, PT, R21, 0x8, P2 ;  /* 0x000000081500780c */ /* 0x000fe20001744270 */
[----:B------:R-:W-:Y:S01]  /*2a50*/  IMAD.IADD R33, R41, 0x1, R33 ;  /* 0x0000000129217824 */ /* 0x000fe200078e0221 */
[C---:B---3--:R-:W-:Y:S01]  /*2a60*/  LEA R34, P4, R32.reuse, UR8, 0x2 ;  /* 0x0000000820227c11 */ /* 0x048fe2000f8810ff */
[----:B------:R-:W-:Y:S01]  /*2a70*/  FFMA R67, R67, R7, R36 ;  /* 0x0000000743437223 */ /* 0x000fe20000000024 */
[----:B------:R-:W-:Y:S02]  /*2a80*/  BSSY B1, `(.L_x_34) ;  /* 0x0000005000017945 */ /* 0x000fe40003800000 */
[----:B------:R-:W-:Y:S02]  /*2a90*/  LEA.HI.X R35, R32, UR9, R33, 0x2, P4 ;  /* 0x0000000920237c11 */ /* 0x000fe4000a0f1421 */
[----:B------:R3:W-:Y:S05]  /*2aa0*/  @P1 STG.E desc[UR18][R24.64+0x20], R67 ;  /* 0x0000204318001986 */ /* 0x0007ea000c101912 */
[----:B------:R-:W-:Y:S05]  /*2ab0*/  @!P2 BRA `(.L_x_35) ;  /* 0x000000000004a947 */ /* 0x000fea0003800000 */
[----:B------:R4:W5:Y:S02]  /*2ac0*/  LDG.E.LTC128B R38, desc[UR18][R34.64+0x20] ;  /* 0x0000201222267981 */ /* 0x000964000c1e1920 */
.L_x_35:
[----:B------:R-:W-:Y:S05]  /*2ad0*/  BSYNC B1 ;  /* 0x0000000000017941 */ /* 0x000fea0003800000 */
.L_x_34:
[----:B-----5:R-:W-:Y:S01]  /*2ae0*/  FMUL R32, R38, R9 ;  /* 0x0000000926207220 */ /* 0x020fe20000400000 */
[----:B------:R-:W-:Y:S01]  /*2af0*/  ISETP.GT.AND P4, PT, R21, RZ, P0 ;  /* 0x000000ff1500720c */ /* 0x000fe20000784270 */
[----:B------:R-:W-:Y:S01]  /*2b00*/  BSSY B1, `(.L_x_36) ;  /* 0x000000a000017945 */ /* 0x000fe20003800000 */
[----:B------:R-:W-:Y:S01]  /*2b10*/  ISETP.GT.AND P1, PT, R23, 0x9, PT ;  /* 0x000000091700780c */ /* 0x000fe20003f24270 */
[----:B----4-:R-:W-:Y:S01]  /*2b20*/  FFMA R35, R110, R7, R32 ;  /* 0x000000076e237223 */ /* 0x010fe20000000020 */
[----:B------:R-:W-:Y:S01]  /*2b30*/  IADD3 R32, P6, R28, UR12, RZ ;  /* 0x0000000c1c207c10 */ /* 0x000fe2000ffde0ff */
[----:B------:R-:W-:Y:S01]  /*2b40*/  IMAD.MOV.U32 R40, RZ, RZ, R38 ;  /* 0x000000ffff287224 */ /* 0x000fe200078e0026 */
[----:B------:R-:W-:Y:S02]  /*2b50*/  IADD3 R34, P5, R24, UR14, RZ ;  /* 0x0000000e18227c10 */ /* 0x000fe4000ffbe0ff */
[----:B------:R4:W-:Y:S01]  /*2b60*/  @P2 STG.E desc[UR18][R30.64+0x20], R35 ;  /* 0x000020231e002986 */ /* 0x0009e2000c101912 */
[----:B------:R-:W-:-:S04]  /*2b70*/  IADD3.X R33, R29, UR7, RZ, P6, !PT ;  /* 0x000000071d217c10 */ /* 0x000fc8000b7fe4ff */
[----:B------:R-:W-:Y:S06]  /*2b80*/  @!P4 BRA `(.L_x_37) ;  /* 0x000000000004c947 */ /* 0x000fec0003800000 */
[----:B------:R0:W5:Y:S02]  /*2b90*/  LDG.E.LTC128B R40, desc[UR18][R32.64] ;  /* 0x0000001220287981 */ /* 0x000164000c1e1920 */
.L_x_37:
[----:B------:R-:W-:Y:S05]  /*2ba0*/  BSYNC B1 ;  /* 0x0000000000017941 */ /* 0x000fea0003800000 */
.L_x_36:
[----:B-----5:R-:W-:Y:S01]  /*2bb0*/  FMUL R36, R40, R9 ;  /* 0x0000000928247220 */ /* 0x020fe20000400000 */
[----:B----4-:R-:W-:Y:S01]  /*2bc0*/  IADD3.X R35, R25, UR13, RZ, P5, !PT ;  /* 0x0000000d19237c10 */ /* 0x010fe2000affe4ff */
[----:B------:R-:W-:Y:S01]  /*2bd0*/  BSSY B1, `(.L_x_38) ;  /* 0x000000a000017945 */ /* 0x000fe20003800000 */
[----:B------:R-:W-:Y:S01]  /*2be0*/  ISETP.GT.AND P2, PT, R21, RZ, P1 ;  /* 0x000000ff1500720c */ /* 0x000fe20000f44270 */
[----:B------:R-:W-:Y:S01]  /*2bf0*/  FFMA R65, R65, R7, R36 ;  /* 0x0000000741417223 */ /* 0x000fe20000000024 */
[----:B------:R-:W-:Y:S01]  /*2c00*/  IADD3 R36, P6, R26, UR12, RZ ;  /* 0x0000000c1a247c10 */ /* 0x000fe2000ffde0ff */
[----:B------:R-:W-:Y:S01]  /*2c10*/  IMAD.MOV.U32 R42, RZ, RZ, R40 ;  /* 0x000000ffff2a7224 */ /* 0x000fe200078e0028 */
[----:B------:R-:W-:Y:S02]  /*2c20*/  IADD3 R38, P5, R30, UR14, RZ ;  /* 0x0000000e1e267c10 */ /* 0x000fe4000ffbe0ff */
[----:B------:R4:W-:Y:S01]  /*2c30*/  @P4 STG.E desc[UR18][R34.64], R65 ;  /* 0x0000004122004986 */ /* 0x0009e2000c101912 */
[----:B------:R-:W-:-:S06]  /*2c40*/  IADD3.X R37, R27, UR7, RZ, P6, !PT ;  /* 0x000000071b257c10 */ /* 0x000fcc000b7fe4ff */
[----:B------:R-:W-:Y:S05]  /*2c50*/  @!P2 BRA `(.L_x_39) ;  /* 0x000000000004a947 */ /* 0x000fea0003800000 */
[----:B------:R0:W5:Y:S02]  /*2c60*/  LDG.E.LTC128B R42, desc[UR18][R36.64] ;  /* 0x00000012242a7981 */ /* 0x000164000c1e1920 */
.L_x_39:
[----:B------:R-:W-:Y:S05]  /*2c70*/  BSYNC B1 ;  /* 0x0000000000017941 */ /* 0x000fea0003800000 */
.L_x_38:
[----:B-----5:R-:W-:Y:S01]  /*2c80*/  FMUL R40, R42, R9 ;  /* 0x000000092a287220 */ /* 0x020fe20000400000 */
[----:B--2---:R-:W-:Y:S01]  /*2c90*/  IADD3.X R39, R31, UR13, RZ, P5, !PT ;  /* 0x0000000d1f277c10 */ /* 0x004fe2000affe4ff */
[----:B------:R-:W-:Y:S01]  /*2ca0*/  BSSY B1, `(.L_x_40) ;  /* 0x0000009000017945 */ /* 0x000fe20003800000 */
[----:B------:R-:W-:Y:S01]  /*2cb0*/  ISETP.GT.AND P0, PT, R21, 0x8, P0 ;  /* 0x000000081500780c */ /* 0x000fe20000704270 */
[----:B------:R-:W-:Y:S01]  /*2cc0*/  FFMA R41, R108, R7, R40 ;  /* 0x000000076c297223 */ /* 0x000fe20000000028 */
[----:B------:R-:W-:Y:S02]  /*2cd0*/  IADD3 R28, P4, R28, UR20, RZ ;  /* 0x000000141c1c7c10 */ /* 0x000fe4000ff9e0ff */
[----:B------:R-:W-:Y:S02]  /*2ce0*/  IADD3 R40, P5, R24, UR21, RZ ;  /* 0x0000001518287c10 */ /* 0x000fe4000ffbe0ff */
[----:B------:R2:W-:Y:S01]  /*2cf0*/  @P2 STG.E desc[UR18][R38.64], R41 ;  /* 0x0000002926002986 */ /* 0x0005e2000c101912 */
[----:B------:R-:W-:-:S06]  /*2d00*/  IADD3.X R29, R29, UR22, RZ, P4, !PT ;  /* 0x000000161d1d7c10 */ /* 0x000fcc000a7fe4ff */
[----:B------:R-:W-:Y:S05]  /*2d10*/  @!P0 BRA `(.L_x_41) ;  /* 0x0000000000048947 */ /* 0x000fea0003800000 */
[----:B------:R0:W5:Y:S02]  /*2d20*/  LDG.E.LTC128B R42, desc[UR18][R28.64] ;  /* 0x000000121c2a7981 */ /* 0x000164000c1e1920 */
.L_x_41:
[----:B------:R-:W-:Y:S05]  /*2d30*/  BSYNC B1 ;  /* 0x0000000000017941 */ /* 0x000fea0003800000 */
.L_x_40:
[----:B0--3-5:R-:W-:Y:S01]  /*2d40*/  FMUL R24, R42, R9 ;  /* 0x000000092a187220 */ /* 0x029fe20000400000 */
[----:B--2---:R-:W-:Y:S01]  /*2d50*/  IADD3.X R41, R25, UR23, RZ, P5, !PT ;  /* 0x0000001719297c10 */ /* 0x004fe2000affe4ff */
[----:B------:R-:W-:Y:S01]  /*2d60*/  BSSY B1, `(.L_x_42) ;  /* 0x0000008000017945 */ /* 0x000fe20003800000 */
[----:B------:R-:W-:Y:S01]  /*2d70*/  ISETP.GT.AND P2, PT, R21, 0x8, P1 ;  /* 0x000000081500780c */ /* 0x000fe20000f44270 */
[----:B------:R-:W-:Y:S01]  /*2d80*/  FFMA R63, R63, R7, R24 ;  /* 0x000000073f3f7223 */ /* 0x000fe20000000018 */
[----:B------:R-:W-:-:S04]  /*2d90*/  IADD3 R24, P1, R26, UR20, RZ ;  /* 0x000000141a187c10 */ /* 0x000fc8000ff3e0ff */
[----:B------:R0:W-:Y:S01]  /*2da0*/  @P0 STG.E desc[UR18][R40.64], R63 ;  /* 0x0000003f28000986 */ /* 0x0001e2000c101912 */
[----:B------:R-:W-:-:S06]  /*2db0*/  IADD3.X R25, R27, UR22, RZ, P1, !PT ;  /* 0x000000161b197c10 */ /* 0x000fcc0008ffe4ff */
[----:B------:R-:W-:Y:S05]  /*2dc0*/  @!P2 BRA `(.L_x_43) ;  /* 0x000000000004a947 */ /* 0x000fea0003800000 */
[----:B------:R2:W5:Y:S02]  /*2dd0*/  LDG.E.LTC128B R42, desc[UR18][R24.64] ;  /* 0x00000012182a7981 */ /* 0x000564000c1e1920 */
.L_x_43:
[----:B------:R-:W-:Y:S05]  /*2de0*/  BSYNC B1 ;  /* 0x0000000000017941 */ /* 0x000fea0003800000 */
.L_x_42:
[----:B-1---5:R-:W-:Y:S01]  /*2df0*/  FMUL R26, R42, R9 ;  /* 0x000000092a1a7220 */ /* 0x022fe20000400000 */
[----:B--2---:R-:W-:Y:S01]  /*2e00*/  IADD3 R24, P5, R30, UR21, RZ ;  /* 0x000000151e187c10 */ /* 0x004fe2000ffbe0ff */
[----:B------:R-:W-:Y:S01]  /*2e10*/  BSSY B1, `(.L_x_44) ;  /* 0x000000c000017945 */ /* 0x000fe20003800000 */
[----:B------:R-:W-:Y:S01]  /*2e20*/  ISETP.GT.AND P1, PT, R23, 0x10, PT ;  /* 0x000000101700780c */ /* 0x000fe20003f24270 */
[----:B------:R-:W-:Y:S01]  /*2e30*/  FFMA R29, R106, R7, R26 ;  /* 0x000000076a1d7223 */ /* 0x000fe2000000001a */
[----:B------:R-:W-:Y:S02]  /*2e40*/  IADD3.X R25, R31, UR23, RZ, P5, !PT ;  /* 0x000000171f197c10 */ /* 0x000fe4000affe4ff */
[----:B------:R-:W-:Y:S02]  /*2e50*/  ISETP.GT.AND P4, PT, R21, RZ, P1 ;  /* 0x000000ff1500720c */ /* 0x000fe40000f84270 */
[----:B------:R-:W-:Y:S01]  /*2e60*/  IADD3 R26, P6, R32, UR12, RZ ;  /* 0x0000000c201a7c10 */ /* 0x000fe2000ffde0ff */
[----:B------:R1:W-:Y:S01]  /*2e70*/  @P2 STG.E desc[UR18][R24.64], R29 ;  /* 0x0000001d18002986 */ /* 0x0003e2000c101912 */
[----:B------:R-:W-:-:S02]  /*2e80*/  ISETP.GT.AND P0, PT, R23, 0x11, PT ;  /* 0x000000111700780c */ /* 0x000fc40003f04270 */
[----:B------:R-:W-:Y:S02]  /*2e90*/  IADD3 R28, P5, R34, UR14, RZ ;  /* 0x0000000e221c7c10 */ /* 0x000fe4000ffbe0ff */
[----:B------:R-:W-:-:S05]  /*2ea0*/  IADD3.X R27, R33, UR7, RZ, P6, !PT ;  /* 0x00000007211b7c10 */ /* 0x000fca000b7fe4ff */
[----:B------:R-:W-:Y:S06]  /*2eb0*/  @!P4 BRA `(.L_x_45) ;  /* 0x000000000004c947 */ /* 0x000fec0003800000 */
[----:B------:R2:W5:Y:S02]  /*2ec0*/  LDG.E.LTC128B R42, desc[UR18][R26.64] ;  /* 0x000000121a2a7981 */ /* 0x000564000c1e1920 */
.L_x_45:
[----:B------:R-:W-:Y:S05]  /*2ed0*/  BSYNC B1 ;  /* 0x0000000000017941 */ /* 0x000fea0003800000 */
.L_x_44:
[----:B-1---5:R-:W-:Y:S01]  /*2ee0*/  FMUL R25, R42, R9 ;  /* 0x000000092a197220 */ /* 0x022fe20000400000 */
[----:B------:R-:W-:Y:S01]  /*2ef0*/  IADD3.X R29, R35, UR13, RZ, P5, !PT ;  /* 0x0000000d231d7c10 */ /* 0x000fe2000affe4ff */
[----:B------:R-:W-:Y:S01]  /*2f00*/  BSSY B1, `(.L_x_46) ;  /* 0x0000009000017945 */ /* 0x000fe20003800000 */
[----:B------:R-:W-:Y:S01]  /*2f10*/  ISETP.GT.AND P2, PT, R21, RZ, P0 ;  /* 0x000000ff1500720c */ /* 0x000fe20000744270 */
[----:B------:R-:W-:Y:S01]  /*2f20*/  FFMA R31, R102, R7, R25 ;  /* 0x00000007661f7223 */ /* 0x000fe20000000019 */
[----:B------:R-:W-:Y:S02]  /*2f30*/  IADD3 R24, P6, R36, UR12, RZ ;  /* 0x0000000c24187c10 */ /* 0x000fe4000ffde0ff */
[----:B------:R-:W-:Y:S02]  /*2f40*/  IADD3 R30, P5, R38, UR14, RZ ;  /* 0x0000000e261e7c10 */ /* 0x000fe4000ffbe0ff */
[----:B------:R1:W-:Y:S01]  /*2f50*/  @P4 STG.E desc[UR18][R28.64], R31 ;  /* 0x0000001f1c004986 */ /* 0x0003e2000c101912 */
[----:B------:R-:W-:-:S06]  /*2f60*/  IADD3.X R25, R37, UR7, RZ, P6, !PT ;  /* 0x0000000725197c10 */ /* 0x000fcc000b7fe4ff */
[----:B------:R-:W-:Y:S05]  /*2f70*/  @!P2 BRA `(.L_x_47) ;  /* 0x000000000004a947 */ /* 0x000fea0003800000 */
[----:B------:R3:W5:Y:S02]  /*2f80*/  LDG.E.LTC128B R42, desc[UR18][R24.64] ;  /* 0x00000012182a7981 */ /* 0x000764000c1e1920 */
.L_x_47:
[----:B------:R-:W-:Y:S05]  /*2f90*/  BSYNC B1 ;  /* 0x0000000000017941 */ /* 0x000fea0003800000 */
.L_x_46:
[----:B0----5:R-:W-:Y:S01]  /*2fa0*/  FMUL R41, R42, R9 ;  /* 0x000000092a297220 */ /* 0x021fe20000400000 */
[----:B-1----:R-:W-:Y:S01]  /*2fb0*/  IADD3.X R31, R39, UR13, RZ, P5, !PT ;  /* 0x0000000d271f7c10 */ /* 0x002fe2000affe4ff */
        /* <DEDUP_REMOVED lines=9> */
.L_x_49:
[----:B------:R-:W-:Y:S05]  /*3050*/  BSYNC B1 ;  /* 0x0000000000017941 */ /* 0x000fea0003800000 */
.L_x_48:
[----:B-1---5:R-:W-:Y:S01]  /*3060*/  FMUL R33, R42, R9 ;  /* 0x000000092a217220 */ /* 0x022fe20000400000 */
[----:B0-----:R-:W-:Y:S01]  /*3070*/  IADD3.X R41, R35, UR23, RZ, P5, !PT ;  /* 0x0000001723297c10 */ /* 0x001fe2000affe4ff */
[----:B------:R-:W-:Y:S01]  /*3080*/  BSSY B1, `(.L_x_50) ;  /* 0x0000008000017945 */ /* 0x000fe20003800000 */
[----:B------:R-:W-:Y:S01]  /*3090*/  ISETP.GT.AND P2, PT, R21, 0x8, P0 ;  /* 0x000000081500780c */ /* 0x000fe20000744270 */
[----:B----4-:R-:W-:Y:S01]  /*30a0*/  FFMA R35, R98, R7, R33 ;  /* 0x0000000762237223 */ /* 0x010fe20000000021 */
[----:B------:R-:W-:-:S04]  /*30b0*/  IADD3 R32, P0, R36, UR20, RZ ;  /* 0x0000001424207c10 */ /* 0x000fc8000ff1e0ff */
[----:B------:R0:W-:Y:S01]  /*30c0*/  @P1 STG.E desc[UR18][R40.64], R35 ;  /* 0x0000002328001986 */ /* 0x0001e2000c101912 */
[----:B------:R-:W-:-:S06]  /*30d0*/  IADD3.X R33, R37, UR22, RZ, P0, !PT ;  /* 0x0000001625217c10 */ /* 0x000fcc00087fe4ff */
[----:B------:R-:W-:Y:S05]  /*30e0*/  @!P2 BRA `(.L_x_51) ;  /* 0x000000000004a947 */ /* 0x000fea0003800000 */
[----:B------:R1:W5:Y:S02]  /*30f0*/  LDG.E.LTC128B R42, desc[UR18][R32.64] ;  /* 0x00000012202a7981 */ /* 0x000364000c1e1920 */
.L_x_51:
[----:B------:R-:W-:Y:S05]  /*3100*/  BSYNC B1 ;  /* 0x0000000000017941 */ /* 0x000fea0003800000 */
.L_x_50:
[----:B-1---5:R-:W-:Y:S01]  /*3110*/  FMUL R33, R42, R9 ;  /* 0x000000092a217220 */ /* 0x022fe20000400000 */
[----:B------:R-:W-:Y:S01]  /*3120*/  IADD3 R32, P5, R38, UR21, RZ ;  /* 0x0000001526207c10 */ /* 0x000fe2000ffbe0ff */
        /* <DEDUP_REMOVED lines=9> */
[----:B0-----:R-:W-:-:S05]  /*31c0*/  IADD3.X R35, R27, UR7, RZ, P6, !PT ;  /* 0x000000071b237c10 */ /* 0x001fca000b7fe4ff */
[----:B------:R-:W-:Y:S06]  /*31d0*/  @!P4 BRA `(.L_x_53) ;  /* 0x000000000004c947 */ /* 0x000fec0003800000 */
[----:B------:R0:W5:Y:S02]  /*31e0*/  LDG.E.LTC128B R42, desc[UR18][R34.64] ;  /* 0x00000012222a7981 */ /* 0x000164000c1e1920 */
.L_x_53:
[----:B------:R-:W-:Y:S05]  /*31f0*/  BSYNC B1 ;  /* 0x0000000000017941 */ /* 0x000fea0003800000 */
.L_x_52:
        /* <DEDUP_REMOVED lines=11> */
.L_x_55:
[----:B------:R-:W-:Y:S05]  /*32b0*/  BSYNC B1 ;  /* 0x0000000000017941 */ /* 0x000fea0003800000 */
.L_x_54:
[----:B-----5:R-:W-:Y:S01]  /*32c0*/  FMUL R41, R42, R9 ;  /* 0x000000092a297220 */ /* 0x020fe20000400000 */
[----:B-1----:R-:W-:Y:S01]  /*32d0*/  IADD3.X R39, R31, UR13, RZ, P5, !PT ;  /* 0x0000000d1f277c10 */ /* 0x002fe2000affe4ff */
[----:B------:R-:W-:Y:S01]  /*32e0*/  BSSY B1, `(.L_x_56) ;  /* 0x0000009000017945 */ /* 0x000fe20003800000 */
[----:B------:R-:W-:Y:S01]  /*32f0*/  ISETP.GT.AND P1, PT, R21, 0x8, P1 ;  /* 0x000000081500780c */ /* 0x000fe20000f24270 */
[----:B------:R-:W-:Y:S01]  /*3300*/  FFMA R41, R92, R7, R41 ;  /* 0x000000075c297223 */ /* 0x000fe20000000029 */
[----:B--2---:R-:W-:Y:S02]  /*3310*/  IADD3 R26, P4, R26, UR20, RZ ;  /* 0x000000141a1a7c10 */ /* 0x004fe4000ff9e0ff */
[----:B------:R-:W-:Y:S02]  /*3320*/  IADD3 R40, P5, R28, UR21, RZ ;  /* 0x000000151c287c10 */ /* 0x000fe4000ffbe0ff */
[----:B------:R1:W-:Y:S01]  /*3330*/  @P2 STG.E desc[UR18][R38.64], R41 ;  /* 0x0000002926002986 */ /* 0x0003e2000c101912 */
[----:B------:R-:W-:-:S06]  /*3340*/  IADD3.X R27, R27, UR22, RZ, P4, !PT ;  /* 0x000000161b1b7c10 */ /* 0x000fcc000a7fe4ff */
[----:B------:R-:W-:Y:S05]  /*3350*/  @!P1 BRA `(.L_x_57) ;  /* 0x0000000000049947 */ /* 0x000fea0003800000 */
[----:B------:R2:W5:Y:S02]  /*3360*/  LDG.E.LTC128B R42, desc[UR18][R26.64] ;  /* 0x000000121a2a7981 */ /* 0x000564000c1e1920 */
.L_x_57:
[----:B------:R-:W-:Y:S05]  /*3370*/  BSYNC B1 ;  /* 0x0000000000017941 */ /* 0x000fea0003800000 */
.L_x_56:
[----:B--2--5:R-:W-:Y:S01]  /*3380*/  FMUL R27, R42, R9 ;  /* 0x000000092a1b7220 */ /* 0x024fe20000400000 */
[----:B-1----:R-:W-:Y:S01]  /*3390*/  IADD3.X R41, R29, UR23, RZ, P5, !PT ;  /* 0x000000171d297c10 */ /* 0x002fe2000affe4ff */
[----:B------:R-:W-:Y:S01]  /*33a0*/  BSSY B1, `(.L_x_58) ;  /* 0x0000008000017945 */ /* 0x000fe20003800000 */
[----:B------:R-:W-:Y:S01]  /*33b0*/  ISETP.GT.AND P2, PT, R21, 0x8, P0 ;  /* 0x000000081500780c */ /* 0x000fe20000744270 */
[----:B------:R-:W-:Y:S01]  /*33c0*/  FFMA R27, R90, R7, R27 ;  /* 0x000000075a1b7223 */ /* 0x000fe2000000001b */
[----:B---3--:R-:W-:-:S04]  /*33d0*/  IADD3 R24, P0, R24, UR20, RZ ;  /* 0x0000001418187c10 */ /* 0x008fc8000ff1e0ff */
[----:B------:R1:W-:Y:S01]  /*33e0*/  @P1 STG.E desc[UR18][R40.64], R27 ;  /* 0x0000001b28001986 */ /* 0x0003e2000c101912 */
[----:B------:R-:W-:-:S06]  /*33f0*/  IADD3.X R25, R25, UR22, RZ, P0, !PT ;  /* 0x0000001619197c10 */ /* 0x000fcc00087fe4ff */
[----:B------:R-:W-:Y:S05]  /*3400*/  @!P2 BRA `(.L_x_59) ;  /* 0x000000000004a947 */ /* 0x000fea0003800000 */
[----:B------:R2:W5:Y:S02]  /*3410*/  LDG.E.LTC128B R42, desc[UR18][R24.64] ;  /* 0x00000012182a7981 */ /* 0x000564000c1e1920 */
.L_x_59:
[----:B------:R-:W-:Y:S05]  /*3420*/  BSYNC B1 ;  /* 0x0000000000017941 */ /* 0x000fea0003800000 */
.L_x_58:
[----:B--2--5:R-:W-:Y:S01]  /*3430*/  FMUL R25, R42, R9 ;  /* 0x000000092a197220 */ /* 0x024fe20000400000 */
        /* <DEDUP_REMOVED lines=10> */
[----:B-1----:R-:W-:-:S05]  /*34e0*/  IADD3.X R27, R35, UR7, RZ, P6, !PT ;  /* 0x00000007231b7c10 */ /* 0x002fca000b7fe4ff */
[----:B------:R-:W-:Y:S06]  /*34f0*/  @!P4 BRA `(.L_x_61) ;  /* 0x000000000004c947 */ /* 0x000fec0003800000 */
[----:B------:R1:W5:Y:S02]  /*3500*/  LDG.E.LTC128B R42, desc[UR18][R26.64] ;  /* 0x000000121a2a7981 */ /* 0x000364000c1e1920 */
.L_x_61:
[----:B------:R-:W-:Y:S05]  /*3510*/  BSYNC B1 ;  /* 0x0000000000017941 */ /* 0x000fea0003800000 */
.L_x_60:
[----:B--2--5:R-:W-:Y:S01]  /*3520*/  FMUL R25, R42, R9 ;  /* 0x000000092a197220 */ /* 0x024fe20000400000 */
        /* <DEDUP_REMOVED lines=10> */
.L_x_63:
[----:B------:R-:W-:Y:S05]  /*35d0*/  BSYNC B1 ;  /* 0x0000000000017941 */ /* 0x000fea0003800000 */
.L_x_62:
[----:B-----5:R-:W-:Y:S01]  /*35e0*/  FMUL R41, R42, R9 ;  /* 0x000000092a297220 */ /* 0x020fe20000400000 */
[----:B--2---:R-:W-:Y:S01]  /*35f0*/  IADD3.X R31, R39, UR13, RZ, P5, !PT ;  /* 0x0000000d271f7c10 */ /* 0x004fe2000affe4ff */
[----:B------:R-:W-:Y:S01]  /*3600*/  BSSY B1, `(.L_x_64) ;  /* 0x0000009000017945 */ /* 0x000fe20003800000 */
[----:B------:R-:W-:Y:S01]  /*3610*/  ISETP.GT.AND P1, PT, R21, 0x8, P1 ;  /* 0x000000081500780c */ /* 0x000fe20000f24270 */
[----:B------:R-:W-:Y:S01]  /*3620*/  FFMA R41, R82, R7, R41 ;  /* 0x0000000752297223 */ /* 0x000fe20000000029 */
[----:B0-----:R-:W-:Y:S02]  /*3630*/  IADD3 R34, P4, R34, UR20, RZ ;  /* 0x0000001422227c10 */ /* 0x001fe4000ff9e0ff */
[----:B------:R-:W-:Y:S02]  /*3640*/  IADD3 R40, P5, R36, UR21, RZ ;  /* 0x0000001524287c10 */ /* 0x000fe4000ffbe0ff */
[----:B------:R0:W-:Y:S01]  /*3650*/  @P2 STG.E desc[UR18][R30.64], R41 ;  /* 0x000000291e002986 */ /* 0x0001e2000c101912 */
[----:B------:R-:W-:-:S06]  /*3660*/  IADD3.X R35, R35, UR22, RZ, P4, !PT ;  /* 0x0000001623237c10 */ /* 0x000fcc000a7fe4ff */
[----:B------:R-:W-:Y:S05]  /*3670*/  @!P1 BRA `(.L_x_65) ;  /* 0x0000000000049947 */ /* 0x000fea0003800000 */
[----:B------:R2:W5:Y:S02]  /*3680*/  LDG.E.LTC128B R42, desc[UR18][R34.64] ;  /* 0x00000012222a7981 */ /* 0x000564000c1e1920 */
.L_x_65:
[----:B------:R-:W-:Y:S05]  /*3690*/  BSYNC B1 ;  /* 0x0000000000017941 */ /* 0x000fea0003800000 */
.L_x_64:
[----:B--2--5:R-:W-:Y:S01]  /*36a0*/  FMUL R35, R42, R9 ;  /* 0x000000092a237220 */ /* 0x024fe20000400000 */
[----:B0-----:R-:W-:Y:S01]  /*36b0*/  IADD3.X R41, R37, UR23, RZ, P5, !PT ;  /* 0x0000001725297c10 */ /* 0x001fe2000affe4ff */
[----:B------:R-:W-:Y:S01]  /*36c0*/  BSSY B1, `(.L_x_66) ;  /* 0x0000008000017945 */ /* 0x000fe20003800000 */
[----:B------:R-:W-:Y:S01]  /*36d0*/  ISETP.GT.AND P2, PT, R21, 0x8, P0 ;  /* 0x000000081500780c */ /* 0x000fe20000744270 */
[----:B------:R-:W-:Y:S01]  /*36e0*/  FFMA R35, R80, R7, R35 ;  /* 0x0000000750237223 */ /* 0x000fe20000000023 */
[----:B----4-:R-:W-:-:S04]  /*36f0*/  IADD3 R32, P0, R32, UR20, RZ ;  /* 0x0000001420207c10 */ /* 0x010fc8000ff1e0ff */
[----:B------:R0:W-:Y:S01]  /*3700*/  @P1 STG.E desc[UR18][R40.64], R35 ;  /* 0x0000002328001986 */ /* 0x0001e2000c101912 */
[----:B------:R-:W-:-:S06]  /*3710*/  IADD3.X R33, R33, UR22, RZ, P0, !PT ;  /* 0x0000001621217c10 */ /* 0x000fcc00087fe4ff */
[----:B------:R-:W-:Y:S05]  /*3720*/  @!P2 BRA `(.L_x_67) ;  /* 0x000000000004a947 */ /* 0x000fea0003800000 */
[----:B------:R2:W5:Y:S02]  /*3730*/  LDG.E.LTC128B R42, desc[UR18][R32.64] ;  /* 0x00000012202a7981 */ /* 0x000564000c1e1920 */
.L_x_67:
[----:B------:R-:W-:Y:S05]  /*3740*/  BSYNC B1 ;  /* 0x0000000000017941 */ /* 0x000fea0003800000 */
.L_x_66:
        /* <DEDUP_REMOVED lines=14> */
.L_x_69:
[----:B------:R-:W-:Y:S05]  /*3830*/  BSYNC B1 ;  /* 0x0000000000017941 */ /* 0x000fea0003800000 */
.L_x_68:
        /* <DEDUP_REMOVED lines=11> */
.L_x_71:
[----:B------:R-:W-:Y:S05]  /*38f0*/  BSYNC B1 ;  /* 0x0000000000017941 */ /* 0x000fea0003800000 */
.L_x_70:
[----:B-----5:R-:W-:Y:S01]  /*3900*/  FMUL R41, R42, R9 ;  /* 0x000000092a297220 */ /* 0x020fe20000400000 */
[----:B--2---:R-:W-:Y:S01]  /*3910*/  IADD3.X R39, R31, UR13, RZ, P5, !PT ;  /* 0x0000000d1f277c10 */ /* 0x004fe2000affe4ff */
[----:B------:R-:W-:Y:S01]  /*3920*/  BSSY B1, `(.L_x_72) ;  /* 0x0000009000017945 */ /* 0x000fe20003800000 */
[----:B------:R-:W-:Y:S01]  /*3930*/  ISETP.GT.AND P1, PT, R21, 0x8, P1 ;  /* 0x000000081500780c */ /* 0x000fe20000f24270 */
[----:B------:R-:W-:Y:S01]  /*3940*/  FFMA R41, R74, R7, R41 ;  /* 0x000000074a297223 */ /* 0x000fe20000000029 */
[----:B-1----:R-:W-:Y:S02]  /*3950*/  IADD3 R26, P4, R26, UR20, RZ ;  /* 0x000000141a1a7c10 */ /* 0x002fe4000ff9e0ff */
[----:B------:R-:W-:Y:S02]  /*3960*/  IADD3 R40, P5, R28, UR21, RZ ;  /* 0x000000151c287c10 */ /* 0x000fe4000ffbe0ff */
[----:B------:R1:W-:Y:S01]  /*3970*/  @P2 STG.E desc[UR18][R38.64], R41 ;  /* 0x0000002926002986 */ /* 0x0003e2000c101912 */
[----:B------:R-:W-:-:S06]  /*3980*/  IADD3.X R27, R27, UR22, RZ, P4, !PT ;  /* 0x000000161b1b7c10 */ /* 0x000fcc000a7fe4ff */
[----:B------:R-:W-:Y:S05]  /*3990*/  @!P1 BRA `(.L_x_73) ;  /* 0x0000000000049947 */ /* 0x000fea0003800000 */
[----:B------:R2:W5:Y:S02]  /*39a0*/  LDG.E.LTC128B R42, desc[UR18][R26.64] ;  /* 0x000000121a2a7981 */ /* 0x000564000c1e1920 */
.L_x_73:
[----:B------:R-:W-:Y:S05]  /*39b0*/  BSYNC B1 ;  /* 0x0000000000017941 */ /* 0x000fea0003800000 */
.L_x_72:
        /* <DEDUP_REMOVED lines=10> */
.L_x_75:
[----:B------:R-:W-:Y:S05]  /*3a60*/  BSYNC B1 ;  /* 0x0000000000017941 */ /* 0x000fea0003800000 */
.L_x_74:
        /* <DEDUP_REMOVED lines=14> */
.L_x_77:
[----:B------:R-:W-:Y:S05]  /*3b50*/  BSYNC B1 ;  /* 0x0000000000017941 */ /* 0x000fea0003800000 */
.L_x_76:
[----:B--2--5:R-:W-:Y:S01]  /*3b60*/  FMUL R25, R42, R9 ;  /* 0x000000092a197220 */ /* 0x024fe20000400000 */
[----:B------:R-:W-:Y:S01]  /*3b70*/  IADD3.X R29, R37, UR13, RZ, P6, !PT ;  /* 0x0000000d251d7c10 */ /* 0x000fe2000b7fe4ff */
[----:B------:R-:W-:Y:S01]  /*3b80*/  BSSY B1, `(.L_x_78) ;  /* 0x0000008000017945 */ /* 0x000fe20003800000 */
[----:B------:R-:W-:Y:S01]  /*3b90*/  ISETP.GT.AND P2, PT, R21, RZ, P1 ;  /* 0x000000ff1500720c */ /* 0x000fe20000f44270 */
[----:B------:R-:W-:Y:S01]  /*3ba0*/  FFMA R25, R68, R7, R25 ;  /* 0x0000000744197223 */ /* 0x000fe20000000019 */
[----:B------:R-:W-:-:S04]  /*3bb0*/  IADD3 R44, P0, R32, UR12, RZ ;  /* 0x0000000c202c7c10 */ /* 0x000fc8000ff1e0ff */
[----:B------:R2:W-:Y:S01]  /*3bc0*/  @P5 STG.E desc[UR18][R28.64], R25 ;  /* 0x000000191c005986 */ /* 0x0005e2000c101912 */
[----:B------:R-:W-:-:S06]  /*3bd0*/  IADD3.X R45, R33, UR7, RZ, P0, !PT ;  /* 0x00000007212d7c10 */ /* 0x000fcc00087fe4ff */
[----:B------:R-:W-:Y:S05]  /*3be0*/  @!P2 BRA `(.L_x_79) ;  /* 0x000000000004a947 */ /* 0x000fea0003800000 */
[----:B------:R3:W5:Y:S02]  /*3bf0*/  LDG.E.LTC128B R42, desc[UR18][R44.64] ;  /* 0x000000122c2a7981 */ /* 0x000764000c1e1920 */
.L_x_79:
[----:B------:R-:W-:Y:S05]  /*3c00*/  BSYNC B1 ;  /* 0x0000000000017941 */ /* 0x000fea0003800000 */
.L_x_78:
[----:B--2--5:R-:W-:Y:S01]  /*3c10*/  FMUL R25, R42, R9 ;  /* 0x000000092a197220 */ /* 0x024fe20000400000 */
[----:B------:R-:W-:Y:S01]  /*3c20*/  IADD3 R24, P5, R38, UR14, RZ ;  /* 0x0000000e26187c10 */ /* 0x000fe2000ffbe0ff */
[----:B------:R-:W-:Y:S01]  /*3c30*/  BSSY B1, `(.L_x_80) ;  /* 0x000000b000017945 */ /* 0x000fe20003800000 */
[----:B------:R-:W-:Y:S01]  /*3c40*/  ISETP.GT.AND P4, PT, R21, 0x8, P4 ;  /* 0x000000081500780c */ /* 0x000fe20002784270 */
[----:B------:R-:W-:Y:S01]  /*3c50*/  FFMA R41, R66, R7, R25 ;  /* 0x0000000742297223 */ /* 0x000fe20000000019 */
[----:B------:R-:W-:Y:S02]  /*3c60*/  IADD3.X R25, R39, UR13, RZ, P5, !PT ;  /* 0x0000000d27197c10 */ /* 0x000fe4000affe4ff */
[----:B------:R-:W-:Y:S02]  /*3c70*/  IADD3 R30, P6, R34, UR20, RZ ;  /* 0x00000014221e7c10 */ /* 0x000fe4000ffde0ff */
[----:B------:R-:W-:Y:S01]  /*3c80*/  ISETP.GT.AND P0, PT, R23, 0x38, PT ;  /* 0x000000381700780c */ /* 0x000fe20003f04270 */
[----:B------:R2:W-:Y:S01]  /*3c90*/  @P2 STG.E desc[UR18][R24.64], R41 ;  /* 0x0000002918002986 */ /* 0x0005e2000c101912 */
[----:B------:R-:W-:-:S02]  /*3ca0*/  IADD3 R40, P5, R36, UR21, RZ ;  /* 0x0000001524287c10 */ /* 0x000fc4000ffbe0ff */
[----:B------:R-:W-:-:S03]  /*3cb0*/  IADD3.X R31, R35, UR22, RZ, P6, !PT ;  /* 0x00000016231f7c10 */ /* 0x000fc6000b7fe4ff */
[----:B------:R-:W-:Y:S08]  /*3cc0*/  @!P4 BRA `(.L_x_81) ;  /* 0x000000000004c947 */ /* 0x000ff00003800000 */
[----:B------:R0:W5:Y:S02]  /*3cd0*/  LDG.E.LTC128B R42, desc[UR18][R30.64] ;  /* 0x000000121e2a7981 */ /* 0x000164000c1e1920 */
.L_x_81:
[----:B------:R-:W-:Y:S05]  /*3ce0*/  BSYNC B1 ;  /* 0x0000000000017941 */ /* 0x000fea0003800000 */
.L_x_80:
[----:B0----5:R-:W-:Y:S01]  /*3cf0*/  FMUL R31, R42, R9 ;  /* 0x000000092a1f7220 */ /* 0x021fe20000400000 */
[----:B------:R-:W-:Y:S01]  /*3d00*/  ISETP.GT.AND P2, PT, R23, 0x39, PT ;  /* 0x000000391700780c */ /* 0x000fe20003f44270 */
[----:B------:R-:W-:Y:S01]  /*3d10*/  BSSY B1, `(.L_x_82) ;  /* 0x0000009000017945 */ /* 0x000fe20003800000 */
[----:B--2---:R-:W-:Y:S01]  /*3d20*/  IADD3.X R41, R37, UR23, RZ, P5, !PT ;  /* 0x0000001725297c10 */ /* 0x004fe2000affe4ff */
[----:B------:R-:W-:Y:S01]  /*3d30*/  FFMA R23, R64, R7, R31 ;  /* 0x0000000740177223 */ /* 0x000fe2000000001f */
[----:B------:R-:W-:Y:S02]  /*3d40*/  ISETP.GT.AND P1, PT, R21, 0x8, P1 ;  /* 0x000000081500780c */ /* 0x000fe40000f24270 */
[----:B------:R-:W-:Y:S02]  /*3d50*/  IADD3 R30, P5, R32, UR20, RZ ;  /* 0x00000014201e7c10 */ /* 0x000fe4000ffbe0ff */
[----:B------:R0:W-:Y:S02]  /*3d60*/  @P4 STG.E desc[UR18][R40.64], R23 ;  /* 0x0000001728004986 */ /* 0x0001e4000c101912 */
[----:B------:R-:W-:-:S07]  /*3d70*/  IADD3.X R31, R33, UR22, RZ, P5, !PT ;  /* 0x00000016211f7c10 */ /* 0x000fce000affe4ff */
[----:B------:R-:W-:Y:S05]  /*3d80*/  @!P1 BRA `(.L_x_83) ;  /* 0x0000000000049947 */ /* 0x000fea0003800000 */
[----:B------:R2:W5:Y:S02]  /*3d90*/  LDG.E.LTC128B R42, desc[UR18][R30.64] ;  /* 0x000000121e2a7981 */ /* 0x000564000c1e1920 */
.L_x_83:
[----:B------:R-:W-:Y:S05]  /*3da0*/  BSYNC B1 ;  /* 0x0000000000017941 */ /* 0x000fea0003800000 */
.L_x_82:
[----:B--2---:R-:W-:Y:S01]  /*3db0*/  IADD3 R30, P6, R38, UR21, RZ ;  /* 0x00000015261e7c10 */ /* 0x004fe2000ffde0ff */
[----:B0----5:R-:W-:Y:S01]  /*3dc0*/  FMUL R23, R42, R9 ;  /* 0x000000092a177220 */ /* 0x021fe20000400000 */
[----:B------:R-:W-:Y:S01]  /*3dd0*/  ISETP.GT.AND P4, PT, R21, RZ, P0 ;  /* 0x000000ff1500720c */ /* 0x000fe20000784270 */
[----:B------:R-:W-:Y:S01]  /*3de0*/  BSSY B1, `(.L_x_84) ;  /* 0x0000009000017945 */ /* 0x000fe20003800000 */
[----:B------:R-:W-:Y:S01]  /*3df0*/  IADD3.X R31, R39, UR23, RZ, P6, !PT ;  /* 0x00000017271f7c10 */ /* 0x000fe2000b7fe4ff */
[----:B------:R-:W-:Y:S01]  /*3e00*/  FFMA R23, R62, R7, R23 ;  /* 0x000000073e177223 */ /* 0x000fe20000000017 */
[----:B----4-:R-:W-:-:S04]  /*3e10*/  IADD3 R32, P5, R28, UR14, RZ ;  /* 0x0000000e1c207c10 */ /* 0x010fc8000ffbe0ff */
[----:B------:R0:W-:Y:S05]  /*3e20*/  @P1 STG.E desc[UR18][R30.64], R23 ;  /* 0x000000171e001986 */ /* 0x0001ea000c101912 */
[----:B------:R-:W-:Y:S05]  /*3e30*/  @!P4 BRA `(.L_x_85) ;  /* 0x00000000000cc947 */ /* 0x000fea0003800000 */
[----:B0-----:R-:W-:-:S04]  /*3e40*/  IADD3 R30, P1, R26, UR12, RZ ;  /* 0x0000000c1a1e7c10 */ /* 0x001fc8000ff3e0ff */
[----:B------:R-:W-:-:S05]  /*3e50*/  IADD3.X R31, R27, UR7, RZ, P1, !PT ;  /* 0x000000071b1f7c10 */ /* 0x000fca0008ffe4ff */
[----:B------:R2:W5:Y:S04]  /*3e60*/  LDG.E.LTC128B R42, desc[UR18][R30.64] ;  /* 0x000000121e2a7981 */ /* 0x000568000c1e1920 */
.L_x_85:
[----:B------:R-:W-:Y:S05]  /*3e70*/  BSYNC B1 ;  /* 0x0000000000017941 */ /* 0x000fea0003800000 */
.L_x_84:
[----:B0----5:R-:W-:Y:S01]  /*3e80*/  FMUL R23, R42, R9 ;  /* 0x000000092a177220 */ /* 0x021fe20000400000 */
[----:B------:R-:W-:Y:S01]  /*3e90*/  IADD3.X R33, R29, UR13, RZ, P5, !PT ;  /* 0x0000000d1d217c10 */ /* 0x000fe2000affe4ff */
[----:B------:R-:W-:Y:S01]  /*3ea0*/  BSSY B1, `(.L_x_86) ;  /* 0x0000009000017945 */ /* 0x000fe20003800000 */
[----:B------:R-:W-:Y:S01]  /*3eb0*/  ISETP.GT.AND P1, PT, R21, RZ, P2 ;  /* 0x000000ff1500720c */ /* 0x000fe20001724270 */
[----:B------:R-:W-:Y:S01]  /*3ec0*/  FFMA R23, R60, R7, R23 ;  /* 0x000000073c177223 */ /* 0x000fe20000000017 */
[----:B------:R-:W-:-:S04]  /*3ed0*/  IADD3 R34, P5, R24, UR14, RZ ;  /* 0x0000000e18227c10 */ /* 0x000fc8000ffbe0ff */
[----:B------:R0:W-:Y:S07]  /*3ee0*/  @P4 STG.E desc[UR18][R32.64], R23 ;  /* 0x0000001720004986 */ /* 0x0001ee000c101912 */
[----:B------:R-:W-:Y:S05]  /*3ef0*/  @!P1 BRA `(.L_x_87) ;  /* 0x00000000000c9947 */ /* 0x000fea0003800000 */
[----:B--2---:R-:W-:-:S04]  /*3f00*/  IADD3 R30, P4, R44, UR12, RZ ;  /* 0x0000000c2c1e7c10 */ /* 0x004fc8000ff9e0ff */
[----:B------:R-:W-:-:S05]  /*3f10*/  IADD3.X R31, R45, UR7, RZ, P4, !PT ;  /* 0x000000072d1f7c10 */ /* 0x000fca000a7fe4ff */
[----:B------:R4:W5:Y:S04]  /*3f20*/  LDG.E.LTC128B R42, desc[UR18][R30.64] ;  /* 0x000000121e2a7981 */ /* 0x000968000c1e1920 */
.L_x_87:
[----:B------:R-:W-:Y:S05]  /*3f30*/  BSYNC B1 ;  /* 0x0000000000017941 */ /* 0x000fea0003800000 */
.L_x_86:
[----:B0----5:R-:W-:Y:S01]  /*3f40*/  FMUL R23, R42, R9 ;  /* 0x000000092a177220 */ /* 0x021fe20000400000 */
[----:B------:R-:W-:Y:S01]  /*3f50*/  IADD3.X R35, R25, UR13, RZ, P5, !PT ;  /* 0x0000000d19237c10 */ /* 0x000fe2000affe4ff */
[----:B------:R-:W-:Y:S01]  /*3f60*/  BSSY B1, `(.L_x_88) ;  /* 0x0000009000017945 */ /* 0x000fe20003800000 */
[----:B------:R-:W-:Y:S01]  /*3f70*/  ISETP.GT.AND P0, PT, R21, 0x8, P0 ;  /* 0x000000081500780c */ /* 0x000fe20000704270 */
[----:B------:R-:W-:Y:S01]  /*3f80*/  FFMA R23, R58, R7, R23 ;  /* 0x000000073a177223 */ /* 0x000fe20000000017 */
[----:B-1----:R-:W-:Y:S02]  /*3f90*/  IADD3 R26, P4, R26, UR20, RZ ;  /* 0x000000141a1a7c10 */ /* 0x002fe4000ff9e0ff */
[----:B--2-4-:R-:W-:Y:S02]  /*3fa0*/  IADD3 R30, P5, R28, UR21, RZ ;  /* 0x000000151c1e7c10 */ /* 0x014fe4000ffbe0ff */
[----:B------:R0:W-:Y:S01]  /*3fb0*/  @P1 STG.E desc[UR18][R34.64], R23 ;  /* 0x0000001722001986 */ /* 0x0001e2000c101912 */
[----:B------:R-:W-:-:S06]  /*3fc0*/  IADD3.X R27, R27, UR22, RZ, P4, !PT ;  /* 0x000000161b1b7c10 */ /* 0x000fcc000a7fe4ff */
[----:B------:R-:W-:Y:S05]  /*3fd0*/  @!P0 BRA `(.L_x_89) ;  /* 0x0000000000048947 */ /* 0x000fea0003800000 */
[----:B------:R1:W5:Y:S02]  /*3fe0*/  LDG.E.LTC128B R42, desc[UR18][R26.64] ;  /* 0x000000121a2a7981 */ /* 0x000364000c1e1920 */
.L_x_89:
[----:B------:R-:W-:Y:S05]  /*3ff0*/  BSYNC B1 ;  /* 0x0000000000017941 */ /* 0x000fea0003800000 */
.L_x_88:
[----:B------:R-:W-:Y:S01]  /*4000*/  ISETP.GT.AND P2, PT, R21, 0x8, P2 ;  /* 0x000000081500780c */ /* 0x000fe20001744270 */
[----:B0----5:R-:W-:Y:S01]  /*4010*/  FMUL R23, R42, R9 ;  /* 0x000000092a177220 */ /* 0x021fe20000400000 */
[----:B------:R-:W-:Y:S01]  /*4020*/  IADD3.X R31, R29, UR23, RZ, P5, !PT ;  /* 0x000000171d1f7c10 */ /* 0x000fe2000affe4ff */
[----:B------:R-:W-:Y:S02]  /*4030*/  BSSY B1, `(.L_x_90) ;  /* 0x0000007000017945 */ /* 0x000fe40003800000 */
[----:B------:R-:W-:-:S05]  /*4040*/  FFMA R23, R56, R7, R23 ;  /* 0x0000000738177223 */ /* 0x000fca0000000017 */
[----:B------:R0:W-:Y:S01]  /*4050*/  @P0 STG.E desc[UR18][R30.64], R23 ;  /* 0x000000171e000986 */ /* 0x0001e2000c101912 */
[----:B-1----:R-:W-:-:S04]  /*4060*/  IADD3 R26, P0, R44, UR20, RZ ;  /* 0x000000142c1a7c10 */ /* 0x002fc8000ff1e0ff */
[----:B------:R-:W-:Y:S01]  /*4070*/  IADD3.X R27, R45, UR22, RZ, P0, !PT ;  /* 0x000000162d1b7c10 */ /* 0x000fe200087fe4ff */
[----:B------:R-:W-:Y:S08]  /*4080*/  @!P2 BRA `(.L_x_91) ;  /* 0x000000000004a947 */ /* 0x000ff00003800000 */
[----:B------:R1:W5:Y:S02]  /*4090*/  LDG.E.LTC128B R42, desc[UR18][R26.64] ;  /* 0x000000121a2a7981 */ /* 0x000364000c1e1920 */
.L_x_91:
[----:B------:R-:W-:Y:S05]  /*40a0*/  BSYNC B1 ;  /* 0x0000000000017941 */ /* 0x000fea0003800000 */
.L_x_90:
[----:B------:R-:W-:Y:S05]  /*40b0*/  @!P2 BRA `(.L_x_92) ;  /* 0x0000000800c4a947 */ /* 0x000fea0003800000 */
[----:B------:R-:W-:Y:S01]  /*40c0*/  IADD3 R24, P0, R24, UR21, RZ ;  /* 0x0000001518187c10 */ /* 0x000fe2000ff1e0ff */
[----:B-----5:R-:W-:-:S03]  /*40d0*/  FMUL R21, R42, R9 ;  /* 0x000000092a157220 */ /* 0x020fc60000400000 */
[----:B------:R-:W-:Y:S01]  /*40e0*/  IADD3.X R25, R25, UR23, RZ, P0, !PT ;  /* 0x0000001719197c10 */ /* 0x000fe200087fe4ff */
[----:B------:R-:W-:-:S05]  /*40f0*/  FFMA R21, R22, R7, R21 ;  /* 0x0000000716157223 */ /* 0x000fca0000000015 */
[----:B------:R2:W-:Y:S01]  /*4100*/  STG.E desc[UR18][R24.64], R21 ;  /* 0x0000001518007986 */ /* 0x0005e2000c101912 */
[----:B------:R-:W-:Y:S05]  /*4110*/  BRA `(.L_x_92) ;  /* 0x0000000800ac7947 */ /* 0x000fea0003800000 */
.L_x_29:
[----:B------:R-:W-:Y:S01]  /*4120*/  ISETP.GT.AND P2, PT, R23, 0x1, PT ;  /* 0x000000011700780c */ /* 0x000fe20003f44270 */
[----:B------:R-:W-:Y:S01]  /*4130*/  ULDC.64 UR4, c[0x0][0x6c0] ;  /* 0x0001b00000047ab9 */ /* 0x000fe20000000a00 */
[----:B------:R-:W-:Y:S01]  /*4140*/  ISETP.GT.AND P1, PT, R21, 0x8, P1 ;  /* 0x000000081500780c */ /* 0x000fe20000f24270 */
[-C--:B--2---:R-:W-:Y:S01]  /*4150*/  FMUL R69, R69, R7.reuse ;  /* 0x0000000745457220 */ /* 0x084fe20000400000 */
[----:B------:R-:W-:Y:S01]  /*4160*/  LEA R24, P5, R104, UR4, 0x2 ;  /* 0x0000000468187c11 */ /* 0x000fe2000f8a10ff */
[-C--:B------:R-:W-:Y:S01]  /*4170*/  FMUL R31, R112, R7.reuse ;  /* 0x00000007701f7220 */ /* 0x080fe20000400000 */
[----:B------:R-:W-:Y:S01]  /*4180*/  ISETP.GT.AND P4, PT, R21, RZ, P2 ;  /* 0x000000ff1500720c */ /* 0x000fe20001784270 */
[-C--:B------:R-:W-:Y:S01]  /*4190*/  FMUL R67, R67, R7.reuse ;  /* 0x0000000743437220 */ /* 0x080fe20000400000 */
[----:B------:R-:W-:Y:S01]  /*41a0*/  LEA.HI.X R25, R104, UR5, R43, 0x2, P5 ;  /* 0x0000000568197c11 */ /* 0x000fe2000a8f142b */
[-C--:B------:R-:W-:Y:S01]  /*41b0*/  FMUL R33, R110, R7.reuse ;  /* 0x000000076e217220 */ /* 0x080fe20000400000 */
[C---:B------:R-:W-:Y:S01]  /*41c0*/  LEA R26, P5, R44.reuse, R24, 0x2 ;  /* 0x000000182c1a7211 */ /* 0x040fe200078a10ff */
[----:B------:R-:W-:Y:S01]  /*41d0*/  FMUL R65, R65, R7 ;  /* 0x0000000741417220 */ /* 0x000fe20000400000 */
[----:B------:R-:W-:Y:S01]  /*41e0*/  ISETP.GT.AND P2, PT, R21, 0x8, P2 ;  /* 0x000000081500780c */ /* 0x000fe20001744270 */
[----:B------:R-:W-:Y:S01]  /*41f0*/  @P0 STG.E desc[UR18][R24.64], R69 ;  /* 0x0000004518000986 */ /* 0x000fe2000c101912 */
[----:B------:R-:W-:Y:S01]  /*4200*/  LEA.HI.X R27, R44, R25, R45, 0x2, P5 ;  /* 0x000000192c1b7211 */ /* 0x000fe200028f142d */
[-C--:B------:R-:W-:Y:S01]  /*4210*/  FMUL R35, R108, R7.reuse ;  /* 0x000000076c237220 */ /* 0x080fe20000400000 */
[----:B------:R-:W-:Y:S01]  /*4220*/  ISETP.GT.AND P0, PT, R23, 0x8, PT ;  /* 0x000000081700780c */ /* 0x000fe20003f04270 */
[-C--:B------:R-:W-:Y:S01]  /*4230*/  FMUL R63, R63, R7.reuse ;  /* 0x000000073f3f7220 */ /* 0x080fe20000400000 */
[----:B------:R-:W-:Y:S01]  /*4240*/  IADD3 R28, P6, R24, UR14, RZ ;  /* 0x0000000e181c7c10 */ /* 0x000fe2000ffde0ff */
[----:B------:R0:W-:Y:S01]  /*4250*/  @P4 STG.E desc[UR18][R26.64], R31 ;  /* 0x0000001f1a004986 */ /* 0x0001e2000c101912 */
[----:B------:R-:W-:Y:S01]  /*4260*/  ISETP.GT.AND P5, PT, R21, RZ, P0 ;  /* 0x000000ff1500720c */ /* 0x000fe200007a4270 */
[-C--:B------:R-:W-:Y:S01]  /*4270*/  FMUL R37, R106, R7.reuse ;  /* 0x000000076a257220 */ /* 0x080fe20000400000 */
[----:B------:R-:W-:Y:S01]  /*4280*/  IADD3.X R29, R25, UR13, RZ, P6, !PT ;  /* 0x0000000d191d7c10 */ /* 0x000fe2000b7fe4ff */
[----:B------:R1:W-:Y:S01]  /*4290*/  @P1 STG.E desc[UR18][R24.64+0x20], R67 ;  /* 0x0000204318001986 */ /* 0x0003e2000c101912 */
[----:B------:R-:W-:Y:S01]  /*42a0*/  ISETP.GT.AND P1, PT, R23, 0x9, PT ;  /* 0x000000091700780c */ /* 0x000fe20003f24270 */
[-C--:B------:R-:W-:Y:S01]  /*42b0*/  FMUL R39, R102, R7.reuse ;  /* 0x0000000766277220 */ /* 0x080fe20000400000 */
[C---:B------:R-:W-:Y:S01]  /*42c0*/  ISETP.GT.AND P0, PT, R21.reuse, 0x8, P0 ;  /* 0x000000081500780c */ /* 0x040fe20000704270 */
[----:B------:R2:W-:Y:S01]  /*42d0*/  @P2 STG.E desc[UR18][R26.64+0x20], R33 ;  /* 0x000020211a002986 */ /* 0x0005e2000c101912 */
[C---:B------:R-:W-:Y:S01]  /*42e0*/  ISETP.GT.AND P4, PT, R21.reuse, RZ, P1 ;  /* 0x000000ff1500720c */ /* 0x040fe20000f84270 */
[-C--:B------:R-:W-:Y:S01]  /*42f0*/  FMUL R41, R100, R7.reuse ;  /* 0x0000000764297220 */ /* 0x080fe20000400000 */
[----:B------:R-:W-:Y:S01]  /*4300*/  IADD3 R30, P2, R26, UR14, RZ ;  /* 0x0000000e1a1e7c10 */ /* 0x000fe2000ff5e0ff */
[----:B------:R-:W-:Y:S01]  /*4310*/  FMUL R43, R98, R7 ;  /* 0x00000007622b7220 */ /* 0x000fe20000400000 */
[----:B------:R-:W-:Y:S01]  /*4320*/  ISETP.GT.AND P1, PT, R21, 0x8, P1 ;  /* 0x000000081500780c */ /* 0x000fe20000f24270 */
[----:B------:R-:W-:Y:S01]  /*4330*/  @P5 STG.E desc[UR18][R28.64], R65 ;  /* 0x000000411c005986 */ /* 0x000fe2000c101912 */
[----:B0-----:R-:W-:-:S02]  /*4340*/  IADD3.X R31, R27, UR13, RZ, P2, !PT ;  /* 0x0000000d1b1f7c10 */ /* 0x001fc400097fe4ff */
[----:B-1----:R-:W-:Y:S02]  /*4350*/  IADD3 R24, P5, R24, UR21, RZ ;  /* 0x0000001518187c10 */ /* 0x002fe4000ffbe0ff */
[----:B------:R-:W-:Y:S02]  /*4360*/  ISETP.GT.AND P2, PT, R23, 0x10, PT ;  /* 0x000000101700780c */ /* 0x000fe40003f44270 */
[----:B------:R-:W-:Y:S01]  /*4370*/  IADD3.X R25, R25, UR23, RZ, P5, !PT ;  /* 0x0000001719197c10 */ /* 0x000fe2000affe4ff */
[----:B------:R-:W-:Y:S01]  /*4380*/  @P4 STG.E desc[UR18][R30.64], R35 ;  /* 0x000000231e004986 */ /* 0x000fe2000c101912 */
[----:B------:R-:W-:Y:S02]  /*4390*/  ISETP.GT.AND P5, PT, R21, RZ, P2 ;  /* 0x000000ff1500720c */ /* 0x000fe400017a4270 */
[----:B--2---:R-:W-:Y:S01]  /*43a0*/  IADD3 R26, P4, R26, UR21, RZ ;  /* 0x000000151a1a7c10 */ /* 0x004fe2000ff9e0ff */
[----:B------:R0:W-:Y:S01]  /*43b0*/  @P0 STG.E desc[UR18][R24.64], R63 ;  /* 0x0000003f18000986 */ /* 0x0001e2000c101912 */
[----:B------:R-:W-:-:S02]  /*43c0*/  ISETP.GT.AND P0, PT, R23, 0x11, PT ;  /* 0x000000111700780c */ /* 0x000fc40003f04270 */
[----:B------:R-:W-:Y:S02]  /*43d0*/  IADD3 R32, P6, R28, UR14, RZ ;  /* 0x0000000e1c207c10 */ /* 0x000fe4000ffde0ff */
[----:B------:R-:W-:Y:S02]  /*43e0*/  IADD3.X R27, R27, UR23, RZ, P4, !PT ;  /* 0x000000171b1b7c10 */ /* 0x000fe4000a7fe4ff */
[----:B------:R-:W-:Y:S02]  /*43f0*/  ISETP.GT.AND P4, PT, R21, RZ, P0 ;  /* 0x000000ff1500720c */ /* 0x000fe40000784270 */
[----:B------:R-:W-:Y:S01]  /*4400*/  IADD3.X R33, R29, UR13, RZ, P6, !PT ;  /* 0x0000000d1d217c10 */ /* 0x000fe2000b7fe4ff */
[----:B------:R1:W-:Y:S01]  /*4410*/  @P1 STG.E desc[UR18][R26.64], R37 ;  /* 0x000000251a001986 */ /* 0x0003e2000c101912 */
[----:B------:R-:W-:Y:S02]  /*4420*/  ISETP.GT.AND P1, PT, R21, 0x8, P2 ;  /* 0x000000081500780c */ /* 0x000fe40001724270 */
[----:B------:R-:W-:Y:S01]  /*4430*/  IADD3 R34, P2, R30, UR14, RZ ;  /* 0x0000000e1e227c10 */ /* 0x000fe2000ff5e0ff */
[----:B------:R2:W-:Y:S01]  /*4440*/  @P5 STG.E desc[UR18][R32.64], R39 ;  /* 0x0000002720005986 */ /* 0x0005e2000c101912 */
[----:B0-----:R-:W-:-:S02]  /*4450*/  IADD3 R24, P5, R28, UR21, RZ ;  /* 0x000000151c187c10 */ /* 0x001fc4000ffbe0ff */
[----:B------:R-:W-:Y:S02]  /*4460*/  IADD3.X R35, R31, UR13, RZ, P2, !PT ;  /* 0x0000000d1f237c10 */ /* 0x000fe400097fe4ff */
[----:B------:R-:W-:Y:S02]  /*4470*/  ISETP.GT.AND P2, PT, R23, 0x18, PT ;  /* 0x000000181700780c */ /* 0x000fe40003f44270 */
[----:B------:R-:W-:Y:S01]  /*4480*/  ISETP.GT.AND P0, PT, R21, 0x8, P0 ;  /* 0x000000081500780c */ /* 0x000fe20000704270 */
[----:B------:R0:W-:Y:S01]  /*4490*/  @P4 STG.E desc[UR18][R34.64], R41 ;  /* 0x0000002922004986 */ /* 0x0001e2000c101912 */
[----:B------:R-:W-:Y:S01]  /*44a0*/  IADD3.X R25, R29, UR23, RZ, P5, !PT ;  /* 0x000000171d197c10 */ /* 0x000fe2000affe4ff */
[-C--:B-1----:R-:W-:Y:S01]  /*44b0*/  FMUL R37, R96, R7.reuse ;  /* 0x0000000760257220 */ /* 0x082fe20000400000 */
[----:B------:R-:W-:Y:S01]  /*44c0*/  ISETP.GT.AND P5, PT, R21, RZ, P2 ;  /* 0x000000ff1500720c */ /* 0x000fe200017a4270 */
[----:B--2---:R-:W-:Y:S01]  /*44d0*/  FMUL R39, R94, R7 ;  /* 0x000000075e277220 */ /* 0x004fe20000400000 */
[----:B------:R-:W-:Y:S01]  /*44e0*/  IADD3 R26, P4, R30, UR21, RZ ;  /* 0x000000151e1a7c10 */ /* 0x000fe2000ff9e0ff */
[----:B------:R1:W-:Y:S01]  /*44f0*/  @P1 STG.E desc[UR18][R24.64], R43 ;  /* 0x0000002b18001986 */ /* 0x0003e2000c101912 */
[----:B------:R-:W-:-:S02]  /*4500*/  ISETP.GT.AND P1, PT, R23, 0x19, PT ;  /* 0x000000191700780c */ /* 0x000fc40003f24270 */
[----:B------:R-:W-:Y:S02]  /*4510*/  IADD3 R28, P6, R32, UR14, RZ ;  /* 0x0000000e201c7c10 */ /* 0x000fe4000ffde0ff */
[----:B------:R-:W-:Y:S01]  /*4520*/  IADD3.X R27, R31, UR23, RZ, P4, !PT ;  /* 0x000000171f1b7c10 */ /* 0x000fe2000a7fe4ff */
[-C--:B0-----:R-:W-:Y:S01]  /*4530*/  FMUL R41, R92, R7.reuse ;  /* 0x000000075c297220 */ /* 0x081fe20000400000 */
[----:B------:R-:W-:Y:S02]  /*4540*/  ISETP.GT.AND P4, PT, R21, RZ, P1 ;  /* 0x000000ff1500720c */ /* 0x000fe40000f84270 */
[----:B------:R-:W-:Y:S01]  /*4550*/  IADD3.X R29, R33, UR13, RZ, P6, !PT ;  /* 0x0000000d211d7c10 */ /* 0x000fe2000b7fe4ff */
[----:B------:R0:W-:Y:S01]  /*4560*/  @P0 STG.E desc[UR18][R26.64], R37 ;  /* 0x000000251a000986 */ /* 0x0001e2000c101912 */
[----:B------:R-:W-:Y:S01]  /*4570*/  ISETP.GT.AND P2, PT, R21, 0x8, P2 ;  /* 0x000000081500780c */ /* 0x000fe20001744270 */
[----:B-1----:R-:W-:Y:S01]  /*4580*/  FMUL R43, R90, R7 ;  /* 0x000000075a2b7220 */ /* 0x002fe20000400000 */
[----:B------:R-:W-:Y:S01]  /*4590*/  IADD3 R30, P0, R34, UR14, RZ ;  /* 0x0000000e221e7c10 */ /* 0x000fe2000ff1e0ff */
[----:B------:R1:W-:Y:S01]  /*45a0*/  @P5 STG.E desc[UR18][R28.64], R39 ;  /* 0x000000271c005986 */ /* 0x0003e2000c101912 */
[----:B------:R-:W-:-:S02]  /*45b0*/  IADD3 R24, P5, R32, UR21, RZ ;  /* 0x0000001520187c10 */ /* 0x000fc4000ffbe0ff */
[----:B------:R-:W-:Y:S02]  /*45c0*/  IADD3.X R31, R35, UR13, RZ, P0, !PT ;  /* 0x0000000d231f7c10 */ /* 0x000fe400087fe4ff */
[----:B------:R-:W-:Y:S02]  /*45d0*/  ISETP.GT.AND P0, PT, R23, 0x20, PT ;  /* 0x000000201700780c */ /* 0x000fe40003f04270 */
[----:B------:R-:W-:Y:S01]  /*45e0*/  ISETP.GT.AND P1, PT, R21, 0x8, P1 ;  /* 0x000000081500780c */ /* 0x000fe20000f24270 */
[----:B------:R2:W-:Y:S01]  /*45f0*/  @P4 STG.E desc[UR18][R30.64], R41 ;  /* 0x000000291e004986 */ /* 0x0005e2000c101912 */
[----:B------:R-:W-:Y:S01]  /*4600*/  IADD3.X R25, R33, UR23, RZ, P5, !PT ;  /* 0x0000001721197c10 */ /* 0x000fe2000affe4ff */
[-C--:B0-----:R-:W-:Y:S01]  /*4610*/  FMUL R37, R88, R7.reuse ;  /* 0x0000000758257220 */ /* 0x081fe20000400000 */
[----:B------:R-:W-:Y:S01]  /*4620*/  ISETP.GT.AND P4, PT, R21, RZ, P0 ;  /* 0x000000ff1500720c */ /* 0x000fe20000784270 */
[----:B-1----:R-:W-:Y:S01]  /*4630*/  FMUL R39, R86, R7 ;  /* 0x0000000756277220 */ /* 0x002fe20000400000 */
[----:B------:R-:W-:Y:S01]  /*4640*/  IADD3 R26, P5, R34, UR21, RZ ;  /* 0x00000015221a7c10 */ /* 0x000fe2000ffbe0ff */
[----:B------:R0:W-:Y:S01]  /*4650*/  @P2 STG.E desc[UR18][R24.64], R43 ;  /* 0x0000002b18002986 */ /* 0x0001e2000c101912 */
[----:B------:R-:W-:-:S02]  /*4660*/  ISETP.GT.AND P2, PT, R23, 0x21, PT ;  /* 0x000000211700780c */ /* 0x000fc40003f44270 */
[----:B------:R-:W-:Y:S02]  /*4670*/  IADD3 R32, P6, R28, UR14, RZ ;  /* 0x0000000e1c207c10 */ /* 0x000fe4000ffde0ff */
[----:B------:R-:W-:Y:S01]  /*4680*/  IADD3.X R27, R35, UR23, RZ, P5, !PT ;  /* 0x00000017231b7c10 */ /* 0x000fe2000affe4ff */
[-C--:B--2---:R-:W-:Y:S01]  /*4690*/  FMUL R41, R82, R7.reuse ;  /* 0x0000000752297220 */ /* 0x084fe20000400000 */
[----:B------:R-:W-:Y:S02]  /*46a0*/  ISETP.GT.AND P5, PT, R21, RZ, P2 ;  /* 0x000000ff1500720c */ /* 0x000fe400017a4270 */
[----:B------:R-:W-:Y:S01]  /*46b0*/  IADD3.X R33, R29, UR13, RZ, P6, !PT ;  /* 0x0000000d1d217c10 */ /* 0x000fe2000b7fe4ff */
[----:B------:R1:W-:Y:S01]  /*46c0*/  @P1 STG.E desc[UR18][R26.64], R37 ;  /* 0x000000251a001986 */ /* 0x0003e2000c101912 */
[----:B------:R-:W-:Y:S01]  /*46d0*/  ISETP.GT.AND P0, PT, R21, 0x8, P0 ;  /* 0x000000081500780c */ /* 0x000fe20000704270 */
[----:B0-----:R-:W-:Y:S01]  /*46e0*/  FMUL R43, R80, R7 ;  /* 0x00000007502b7220 */ /* 0x001fe20000400000 */
        /* <DEDUP_REMOVED lines=8> */
[-C--:B-1----:R-:W-:Y:S01]  /*4770*/  FMUL R37, R78, R7.reuse ;  /* 0x000000074e257220 */ /* 0x082fe20000400000 */
[----:B------:R-:W-:Y:S01]  /*4780*/  ISETP.GT.AND P4, PT, R21, RZ, P1 ;  /* 0x000000ff1500720c */ /* 0x000fe20000f84270 */
[----:B0-----:R-:W-:Y:S01]  /*4790*/  FMUL R39, R76, R7 ;  /* 0x000000074c277220 */ /* 0x001fe20000400000 */
        /* <DEDUP_REMOVED lines=15> */
[----:B------:R-:W-:Y:S02]  /*4890*/  ISETP.GT.AND P0, PT, R21, 0x8, P0 ;  /* 0x000000081500780c */ /* 0x000fe40000704270 */
[----:B------:R-:W-:Y:S01]  /*48a0*/  IADD3.X R25, R33, UR23, RZ, P4, !PT ;  /* 0x0000001721197c10 */ /* 0x000fe2000a7fe4ff */
[----:B------:R2:W-:Y:S01]  /*48b0*/  @P5 STG.E desc[UR18][R30.64], R41 ;  /* 0x000000291e005986 */ /* 0x0005e2000c101912 */
[----:B------:R-:W-:Y:S01]  /*48c0*/  ISETP.GT.AND P2, PT, R23, 0x30, PT ;  /* 0x000000301700780c */ /* 0x000fe20003f44270 */
[-C--:B-1----:R-:W-:Y:S01]  /*48d0*/  FMUL R37, R70, R7.reuse ;  /* 0x0000000746257220 */ /* 0x082fe20000400000 */
[----:B------:R-:W-:Y:S01]  /*48e0*/  IADD3 R26, P5, R34, UR21, RZ ;  /* 0x00000015221a7c10 */ /* 0x000fe2000ffbe0ff */
[----:B------:R1:W-:Y:S01]  /*48f0*/  @P1 STG.E desc[UR18][R24.64], R43 ;  /* 0x0000002b18001986 */ /* 0x0003e2000c101912 */
[----:B------:R-:W-:Y:S01]  /*4900*/  ISETP.GT.AND P4, PT, R21, RZ, P2 ;  /* 0x000000ff1500720c */ /* 0x000fe20001784270 */
[----:B0-----:R-:W-:Y:S01]  /*4910*/  FMUL R39, R68, R7 ;  /* 0x0000000744277220 */ /* 0x001fe20000400000 */
[----:B------:R-:W-:-:S02]  /*4920*/  ISETP.GT.AND P1, PT, R23, 0x31, PT ;  /* 0x000000311700780c */ /* 0x000fc40003f24270 */
[----:B------:R-:W-:Y:S02]  /*4930*/  IADD3.X R27, R35, UR23, RZ, P5, !PT ;  /* 0x00000017231b7c10 */ /* 0x000fe4000affe4ff */
[----:B------:R-:W-:Y:S01]  /*4940*/  IADD3 R32, P6, R28, UR14, RZ ;  /* 0x0000000e1c207c10 */ /* 0x000fe2000ffde0ff */
[----:B--2---:R-:W-:Y:S01]  /*4950*/  FMUL R41, R66, R7 ;  /* 0x0000000742297220 */ /* 0x004fe20000400000 */
[----:B------:R-:W-:Y:S01]  /*4960*/  ISETP.GT.AND P5, PT, R21, RZ, P1 ;  /* 0x000000ff1500720c */ /* 0x000fe20000fa4270 */
[----:B------:R0:W-:Y:S01]  /*4970*/  @P0 STG.E desc[UR18][R26.64], R37 ;  /* 0x000000251a000986 */ /* 0x0001e2000c101912 */
[----:B------:R-:W-:Y:S02]  /*4980*/  IADD3.X R33, R29, UR13, RZ, P6, !PT ;  /* 0x0000000d1d217c10 */ /* 0x000fe4000b7fe4ff */
[----:B------:R-:W-:Y:S02]  /*4990*/  ISETP.GT.AND P2, PT, R21, 0x8, P2 ;  /* 0x000000081500780c */ /* 0x000fe40001744270 */
[----:B------:R-:W-:Y:S01]  /*49a0*/  IADD3 R34, P0, R30, UR14, RZ ;  /* 0x0000000e1e227c10 */ /* 0x000fe2000ff1e0ff */
[----:B------:R2:W-:Y:S01]  /*49b0*/  @P4 STG.E desc[UR18][R32.64], R39 ;  /* 0x0000002720004986 */ /* 0x0005e2000c101912 */
[----:B-1----:R-:W-:-:S02]  /*49c0*/  IADD3 R24, P6, R28, UR21, RZ ;  /* 0x000000151c187c10 */ /* 0x002fc4000ffde0ff */
[----:B------:R-:W-:Y:S02]  /*49d0*/  IADD3.X R35, R31, UR13, RZ, P0, !PT ;  /* 0x0000000d1f237c10 */ /* 0x000fe400087fe4ff */
[C---:B------:R-:W-:Y:S01]  /*49e0*/  ISETP.GT.AND P4, PT, R23.reuse, 0x38, PT ;  /* 0x000000381700780c */ /* 0x040fe20003f84270 */
[-C--:B0-----:R-:W-:Y:S01]  /*49f0*/  FMUL R37, R62, R7.reuse ;  /* 0x000000073e257220 */ /* 0x081fe20000400000 */
[----:B------:R-:W-:Y:S01]  /*4a00*/  ISETP.GT.AND P0, PT, R23, 0x39, PT ;  /* 0x000000391700780c */ /* 0x000fe20003f04270 */
[-C--:B------:R-:W-:Y:S01]  /*4a10*/  FMUL R23, R64, R7.reuse ;  /* 0x0000000740177220 */ /* 0x080fe20000400000 */
[----:B------:R-:W-:Y:S01]  /*4a20*/  IADD3.X R25, R29, UR23, RZ, P6, !PT ;  /* 0x000000171d197c10 */ /* 0x000fe2000b7fe4ff */
[----:B------:R-:W-:Y:S01]  /*4a30*/  @P5 STG.E desc[UR18][R34.64], R41 ;  /* 0x0000002922005986 */ /* 0x000fe2000c101912 */
[C---:B------:R-:W-:Y:S01]  /*4a40*/  ISETP.GT.AND P1, PT, R21.reuse, 0x8, P1 ;  /* 0x000000081500780c */ /* 0x040fe20000f24270 */
[----:B--2---:R-:W-:Y:S01]  /*4a50*/  FMUL R39, R60, R7 ;  /* 0x000000073c277220 */ /* 0x004fe20000400000 */
[----:B------:R-:W-:Y:S01]  /*4a60*/  ISETP.GT.AND P5, PT, R21, RZ, P4 ;  /* 0x000000ff1500720c */ /* 0x000fe200027a4270 */
[----:B------:R0:W-:Y:S01]  /*4a70*/  @P2 STG.E desc[UR18][R24.64], R23 ;  /* 0x0000001718002986 */ /* 0x0001e2000c101912 */
[----:B------:R-:W-:-:S02]  /*4a80*/  IADD3 R26, P6, R30, UR21, RZ ;  /* 0x000000151e1a7c10 */ /* 0x000fc4000ffde0ff */
[----:B------:R-:W-:Y:S02]  /*4a90*/  IADD3 R28, P2, R32, UR14, RZ ;  /* 0x0000000e201c7c10 */ /* 0x000fe4000ff5e0ff */
[----:B------:R-:W-:Y:S02]  /*4aa0*/  IADD3.X R27, R31, UR23, RZ, P6, !PT ;  /* 0x000000171f1b7c10 */ /* 0x000fe4000b7fe4ff */
[----:B------:R-:W-:Y:S02]  /*4ab0*/  IADD3.X R29, R33, UR13, RZ, P2, !PT ;  /* 0x0000000d211d7c10 */ /* 0x000fe400097fe4ff */
[C---:B------:R-:W-:Y:S01]  /*4ac0*/  ISETP.GT.AND P2, PT, R21.reuse, RZ, P0 ;  /* 0x000000ff1500720c */ /* 0x040fe20000744270 */
[----:B------:R1:W-:Y:S01]  /*4ad0*/  @P1 STG.E desc[UR18][R26.64], R37 ;  /* 0x000000251a001986 */ /* 0x0003e2000c101912 */
[C---:B------:R-:W-:Y:S01]  /*4ae0*/  ISETP.GT.AND P4, PT, R21.reuse, 0x8, P4 ;  /* 0x000000081500780c */ /* 0x040fe20002784270 */
[-C--:B0-----:R-:W-:Y:S01]  /*4af0*/  FMUL R23, R56, R7.reuse ;  /* 0x0000000738177220 */ /* 0x081fe20000400000 */
[----:B------:R-:W-:Y:S01]  /*4b00*/  ISETP.GT.AND P0, PT, R21, 0x8, P0 ;  /* 0x000000081500780c */ /* 0x000fe20000704270 */
[----:B------:R1:W-:Y:S01]  /*4b10*/  @P5 STG.E desc[UR18][R28.64], R39 ;  /* 0x000000271c005986 */ /* 0x0003e2000c101912 */
[----:B------:R-:W-:Y:S01]  /*4b20*/  IADD3 R24, P1, R34, UR14, RZ ;  /* 0x0000000e22187c10 */ /* 0x000fe2000ff3e0ff */
[----:B------:R-:W-:Y:S01]  /*4b30*/  FMUL R21, R58, R7 ;  /* 0x000000073a157220 */ /* 0x000fe20000400000 */
[----:B------:R-:W-:-:S02]  /*4b40*/  IADD3 R30, P5, R32, UR21, RZ ;  /* 0x00000015201e7c10 */ /* 0x000fc4000ffbe0ff */
[----:B------:R-:W-:Y:S02]  /*4b50*/  IADD3 R32, P6, R34, UR21, RZ ;  /* 0x0000001522207c10 */ /* 0x000fe4000ffde0ff */
[----:B------:R-:W-:Y:S02]  /*4b60*/  IADD3.X R25, R35, UR13, RZ, P1, !PT ;  /* 0x0000000d23197c10 */ /* 0x000fe40008ffe4ff */
[----:B------:R-:W-:Y:S02]  /*4b70*/  IADD3.X R31, R33, UR23, RZ, P5, !PT ;  /* 0x00000017211f7c10 */ /* 0x000fe4000affe4ff */
[----:B------:R-:W-:Y:S01]  /*4b80*/  IADD3.X R33, R35, UR23, RZ, P6, !PT ;  /* 0x0000001723217c10 */ /* 0x000fe2000b7fe4ff */
[----:B------:R-:W-:Y:S01]  /*4b90*/  FMUL R35, R22, R7 ;  /* 0x0000000716237220 */ /* 0x000fe20000400000 */
[----:B------:R1:W-:Y:S04]  /*4ba0*/  @P2 STG.E desc[UR18][R24.64], R21 ;  /* 0x0000001518002986 */ /* 0x0003e8000c101912 */
[----:B------:R1:W-:Y:S04]  /*4bb0*/  @P4 STG.E desc[UR18][R30.64], R23 ;  /* 0x000000171e004986 */ /* 0x0003e8000c101912 */
[----:B------:R1:W-:Y:S02]  /*4bc0*/  @P0 STG.E desc[UR18][R32.64], R35 ;  /* 0x0000002320000986 */ /* 0x0003e4000c101912 */
.L_x_92:
[----:B------:R-:W-:Y:S05]  /*4bd0*/  BSYNC B0 ;  /* 0x0000000000007941 */ /* 0x000fea0003800000 */
.L_x_28:
[----:B------:R-:W-:Y:S01]  /*4be0*/  IADD3 R4, P0, R4, UR34, RZ ;  /* 0x0000002204047c10 */ /* 0x000fe2000ff1e0ff */
[----:B------:R-:W-:Y:S01]  /*4bf0*/  ULDC.64 UR4, c[0x0][0x750] ;  /* 0x0001d40000047ab9 */ /* 0x000fe20000000a00 */
[----:B------:R-:W-:Y:S01]  /*4c00*/  PRMT R22, RZ, 0x7610, R22 ;  /* 0x00007610ff167816 */ /* 0x000fe20000000016 */
[----:B-12---:R-:W-:Y:S01]  /*4c10*/  IMAD.MOV.U32 R21, RZ, RZ, -0x1 ;  /* 0xffffffffff157424 */ /* 0x006fe200078e00ff */
[----:B------:R-:W-:Y:S01]  /*4c20*/  IADD3.X R5, R5, UR6, RZ, P0, !PT ;  /* 0x0000000605057c10 */ /* 0x000fe200087fe4ff */
[----:B------:R-:W-:Y:S01]  /*4c30*/  IMAD.MOV.U32 R57, RZ, RZ, -0x1 ;  /* 0xffffffffff397424 */ /* 0x000fe200078e00ff */
[----:B------:R-:W-:-:S04]  /*4c40*/  ISETP.GE.U32.AND P0, PT, R4, UR4, PT ;  /* 0x0000000404007c0c */ /* 0x000fc8000bf06070 */
[----:B------:R-:W-:-:S13]  /*4c50*/  ISETP.GE.U32.AND.EX P0, PT, R5, UR5, PT, P0 ;  /* 0x0000000505007c0c */ /* 0x000fda000bf06100 */
[----:B------:R-:W-:Y:S05]  /*4c60*/  @P0 BRA `(.L_x_93) ;  /* 0x0000000400500947 */ /* 0x000fea0003800000 */
[----:B------:R-:W1:Y:S01]  /*4c70*/  LDC.64 R28, c[0x0][0x728] ;  /* 0x0001ca00ff1c7b82 */ /* 0x000e620000000a00 */
[----:B0-----:R-:W0:Y:S01]  /*4c80*/  S2R R31, SR_CTAID.X ;  /* 0x00000000001f7919 */ /* 0x001e220000002500 */
[----:B------:R-:W-:Y:S02]  /*4c90*/  IMAD.MOV.U32 R26, RZ, RZ, R4 ;  /* 0x000000ffff1a7224 */ /* 0x000fe400078e0004 */
[----:B------:R-:W-:Y:S01]  /*4ca0*/  IMAD.MOV.U32 R27, RZ, RZ, R5 ;  /* 0x000000ffff1b7224 */ /* 0x000fe200078e0005 */
[----:B------:R-:W2:Y:S03]  /*4cb0*/  S2R R35, SR_CTAID.Y ;  /* 0x0000000000237919 */ /* 0x000ea60000002600 */
[----:B------:R-:W4:Y:S08]  /*4cc0*/  LDC R30, c[0x0][0x730] ;  /* 0x0001cc00ff1e7b82 */ /* 0x000f300000000800 */
[----:B------:R-:W0:Y:S01]  /*4cd0*/  LDC.64 R32, c[0x0][0x720] ;  /* 0x0001c800ff207b82 */ /* 0x000e220000000a00 */
[----:B-1----:R-:W-:-:S04]  /*4ce0*/  ISETP.NE.U32.AND P0, PT, R28, RZ, PT ;  /* 0x000000ff1c00720c */ /* 0x002fc80003f05070 */
[----:B------:R-:W-:-:S13]  /*4cf0*/  ISETP.NE.AND.EX P0, PT, R29, RZ, PT, P0 ;  /* 0x000000ff1d00720c */ /* 0x000fda0003f05300 */
[----:B0-2-4-:R-:W-:Y:S05]  /*4d00*/  @!P0 BRA `(.L_x_94) ;  /* 0x0000000000288947 */ /* 0x015fea0003800000 */
        /* <DEDUP_REMOVED lines=10> */
.L_x_94:
[----:B-----5:R-:W0:Y:S01]  /*4db0*/  LDC.64 R42, c[0x0][0x740] ;  /* 0x0001d000ff2a7b82 */ /* 0x020e220000000a00 */
[-CC-:B------:R-:W-:Y:S01]  /*4dc0*/  SHF.R.U64 R57, R26, R30.reuse, R27.reuse ;  /* 0x0000001e1a397219 */ /* 0x180fe2000000121b */
[----:B------:R-:W-:Y:S01]  /*4dd0*/  ULDC UR4, c[0x0][0x150] ;  /* 0x0000540000047ab9 */ /* 0x000fe20000000800 */
[----:B------:R-:W-:Y:S01]  /*4de0*/  SHF.R.U32.HI R19, RZ, R30, R27 ;  /* 0x0000001eff137219 */ /* 0x000fe2000001161b */
[----:B------:R-:W-:Y:S01]  /*4df0*/  IMAD.MOV.U32 R27, RZ, RZ, 0x1 ;  /* 0x00000001ff1b7424 */ /* 0x000fe200078e00ff */
[----:B------:R-:W-:Y:S02]  /*4e00*/  IADD3 R21, P0, RZ, -R57, RZ ;  /* 0x80000039ff157210 */ /* 0x000fe40007f1e0ff */
[----:B------:R-:W-:Y:S01]  /*4e10*/  I2FP.F32.U32 R25, R31 ;  /* 0x0000001f00197245 */ /* 0x000fe20000201000 */
[----:B------:R-:W1:Y:S02]  /*4e20*/  LDC R26, c[0x0][0x718] ;  /* 0x0001c600ff1a7b82 */ /* 0x000e640000000800 */
[----:B------:R-:W-:-:S02]  /*4e30*/  IMAD.X R19, RZ, RZ, ~R19, P0 ;  /* 0x000000ffff137224 */ /* 0x000fc400000e0e13 */
[----:B------:R-:W-:Y:S01]  /*4e40*/  FMUL R25, R25, UR4 ;  /* 0x0000000419197c20 */ /* 0x000fe20008400000 */
[-C--:B------:R-:W-:Y:S01]  /*4e50*/  IMAD.WIDE.U32 R22, R21, R32.reuse, R4 ;  /* 0x0000002015167225 */ /* 0x080fe200078e0004 */
[----:B------:R-:W-:Y:S02]  /*4e60*/  ULDC UR4, c[0x0][0x154] ;  /* 0x0000550000047ab9 */ /* 0x000fe40000000800 */
[----:B------:R-:W2:Y:S01]  /*4e70*/  LDC R38, c[0x0][0x708] ;  /* 0x0001c200ff267b82 */ /* 0x000ea20000000800 */
[----:B------:R-:W-:Y:S01]  /*4e80*/  IMAD R24, R19, R32, RZ ;  /* 0x0000002013187224 */ /* 0x000fe200078e02ff */
[----:B------:R-:W4:Y:S03]  /*4e90*/  F2I.U32.TRUNC.NTZ R25, R25 ;  /* 0x0000001900197305 */ /* 0x000f26000020f000 */
[----:B------:R-:W-:Y:S01]  /*4ea0*/  IMAD R19, R21, R33, R24 ;  /* 0x0000002115137224 */ /* 0x000fe200078e0218 */
[----:B------:R-:W-:-:S02]  /*4eb0*/  I2FP.F32.U32 R21, R35 ;  /* 0x0000002300157245 */ /* 0x000fc40000201000 */
[----:B------:R-:W3:Y:S01]  /*4ec0*/  LDC R40, c[0x0][0x758] ;  /* 0x0001d600ff287b82 */ /* 0x000ee20000000800 */
[----:B------:R-:W-:Y:S01]  /*4ed0*/  IMAD.IADD R19, R23, 0x1, R19 ;  /* 0x0000000117137824 */ /* 0x000fe200078e0213 */
[----:B0-----:R-:W-:Y:S01]  /*4ee0*/  ISETP.NE.U32.AND P0, PT, R42, RZ, PT ;  /* 0x000000ff2a00720c */ /* 0x001fe20003f05070 */
[----:B------:R-:W-:-:S03]  /*4ef0*/  FMUL R21, R21, UR4 ;  /* 0x0000000415157c20 */ /* 0x000fc60008400000 */
[----:B------:R-:W-:Y:S01]  /*4f00*/  ISETP.NE.AND.EX P0, PT, R43, RZ, PT, P0 ;  /* 0x000000ff2b00720c */ /* 0x000fe20003f05300 */
[----:B------:R0:W0:Y:S01]  /*4f10*/  F2I.U32.TRUNC.NTZ R29, R21 ;  /* 0x00000015001d7305 */ /* 0x000022000020f000 */
[----:B------:R-:W0:Y:S01]  /*4f20*/  LDC R34, c[0x0][0x144] ;  /* 0x00005100ff227b82 */ /* 0x000e220000000800 */
[-C--:B-1----:R-:W-:Y:S01]  /*4f30*/  SHF.R.U64 R28, R22, R26.reuse, R19 ;  /* 0x0000001a161c7219 */ /* 0x082fe20000001213 */
[----:B----4-:R-:W-:Y:S01]  /*4f40*/  IMAD.MOV R25, RZ, RZ, -R25 ;  /* 0x000000ffff197224 */ /* 0x010fe200078e0a19 */
[----:B------:R-:W-:-:S05]  /*4f50*/  SHF.R.U32.HI R19, RZ, R26, R19 ;  /* 0x0000001aff137219 */ /* 0x000fca0000011613 */
[----:B------:R-:W1:Y:S01]  /*4f60*/  LDC R36, c[0x0][0x148] ;  /* 0x00005200ff247b82 */ /* 0x000e620000000800 */
[-CC-:B--2---:R-:W-:Y:S02]  /*4f70*/  SHF.R.U64 R30, R28, R38.reuse, R19.reuse ;  /* 0x000000261c1e7219 */ /* 0x184fe40000001213 */
[----:B------:R-:W-:-:S05]  /*4f80*/  SHF.R.U32.HI R19, RZ, R38, R19 ;  /* 0x00000026ff137219 */ /* 0x000fca0000011613 */
[----:B------:R-:W2:Y:S01]  /*4f90*/  LDC R33, c[0x0][0x700] ;  /* 0x0001c000ff217b82 */ /* 0x000ea20000000800 */
[-CC-:B---3--:R-:W-:Y:S02]  /*4fa0*/  SHF.R.U64 R32, R30, R40.reuse, R19.reuse ;  /* 0x000000281e207219 */ /* 0x188fe40000001213 */
[-C--:B------:R-:W-:Y:S02]  /*4fb0*/  SHF.R.U32.HI R23, RZ, R40.reuse, R19 ;  /* 0x00000028ff177219 */ /* 0x080fe40000011613 */
[----:B------:R-:W-:Y:S01]  /*4fc0*/  SHF.L.U32 R40, R27, R40, RZ ;  /* 0x000000281b287219 */ /* 0x000fe200000006ff */
[----:B------:R-:W-:Y:S02]  /*4fd0*/  IMAD.MOV.U32 R22, RZ, RZ, R32 ;  /* 0x000000ffff167224 */ /* 0x000fe400078e0020 */
[----:B------:R-:W3:Y:S01]  /*4fe0*/  LDC R37, c[0x0][0x748] ;  /* 0x0001d200ff257b82 */ /* 0x000ee20000000800 */
[----:B0-----:R-:W-:-:S07]  /*4ff0*/  IMAD R34, R34, R25, R31 ;  /* 0x0000001922227224 */ /* 0x001fce00078e021f */
[----:B------:R-:W0:Y:S08]  /*5000*/  LDC R39, c[0x0][0x738] ;  /* 0x0001ce00ff277b82 */ /* 0x000e300000000800 */
[----:B------:R-:W4:Y:S01]  /*5010*/  LDC R41, c[0x0][0x710] ;  /* 0x0001c400ff297b82 */ /* 0x000f220000000800 */
[----:B-1----:R-:W-:Y:S05]  /*5020*/  @!P0 BRA `(.L_x_95) ;  /* 0x0000000000288947 */ /* 0x002fea0003800000 */
[----:B------:R-:W1:Y:S02]  /*5030*/  LDC R19, c[0x0][0x74c] ;  /* 0x0001d300ff137b82 */ /* 0x000e640000000800 */
[----:B-1----:R-:W-:-:S05]  /*5040*/  IADD3 R19, P0, R32, R19, RZ ;  /* 0x0000001320137210 */ /* 0x002fca0007f1e0ff */
        /* <DEDUP_REMOVED lines=8> */
.L_x_95:
[----:B---3--:R-:W-:Y:S01]  /*50d0*/  SHF.R.U64 R22, R22, R37, R23 ;  /* 0x0000002516167219 */ /* 0x008fe20000001217 */
[----:B--2---:R-:W-:Y:S01]  /*50e0*/  VIADD R23, R33, 0xffffffff ;  /* 0xffffffff21177836 */ /* 0x004fe20000000000 */
[----:B------:R-:W-:Y:S01]  /*50f0*/  LOP3.LUT R19, R30, R15, RZ, 0xc0, !PT ;  /* 0x0000000f1e137212 */ /* 0x000fe200078ec0ff */
[----:B------:R-:W-:Y:S02]  /*5100*/  IMAD.MOV R29, RZ, RZ, -R29 ;  /* 0x000000ffff1d7224 */ /* 0x000fe400078e0a1d */
[----:B------:R-:W-:Y:S01]  /*5110*/  IMAD.MOV R21, RZ, RZ, -R22 ;  /* 0x000000ffff157224 */ /* 0x000fe200078e0a16 */
[----:B------:R-:W-:Y:S01]  /*5120*/  LOP3.LUT R24, R28, R23, RZ, 0xc0, !PT ;  /* 0x000000171c187212 */ /* 0x000fe200078ec0ff */
[----:B------:R-:W-:Y:S02]  /*5130*/  @P3 IMAD R34, R36, R29, R35 ;  /* 0x0000001d24223224 */ /* 0x000fe400078e0223 */
[----:B------:R-:W-:Y:S02]  /*5140*/  IMAD R19, R40, R22, R19 ;  /* 0x0000001628137224 */ /* 0x000fe400078e0213 */
[----:B0-----:R-:W-:-:S02]  /*5150*/  IMAD R21, R21, R39, R32 ;  /* 0x0000002715157224 */ /* 0x001fc400078e0220 */
[----:B----4-:R-:W-:Y:S02]  /*5160*/  IMAD R19, R19, R41, R34 ;  /* 0x0000002913137224 */ /* 0x010fe400078e0222 */
[----:B------:R-:W-:Y:S02]  /*5170*/  IMAD R24, R21, R33, R24 ;  /* 0x0000002115187224 */ /* 0x000fe400078e0218 */
[----:B------:R-:W-:-:S03]  /*5180*/  IMAD.MOV.U32 R22, RZ, RZ, 0x1 ;  /* 0x00000001ff167424 */ /* 0x000fc600078e00ff */
[----:B------:R-:W-:Y:S02]  /*5190*/  SEL R21, R24, R19, !P3 ;  /* 0x0000001318157207 */ /* 0x000fe40005800000 */
[----:B------:R-:W-:-:S07]  /*51a0*/  SEL R19, R19, R24, !P3 ;  /* 0x0000001813137207 */ /* 0x000fce0005800000 */
.L_x_93:
[----:B------:R-:W-:-:S13]  /*51b0*/  LOP3.LUT P0, RZ, R22, 0xff, RZ, 0xc0, !PT ;  /* 0x000000ff16ff7812 */ /* 0x000fda000780c0ff */
[----:B------:R-:W-:Y:S05]  /*51c0*/  @P0 BRA `(.L_x_96) ;  /* 0xffffffc4007c0947 */ /* 0x000fea000383ffff */
[----:B------:R-:W-:Y:S05]  /*51d0*/  EXIT ;  /* 0x000000000000794d */ /* 0x000fea0003800000 */
.L_x_8:
        /* <DEDUP_REMOVED lines=26> */
.L_x_98:
[----:B------:R-:W0:Y:S01]  /*5380*/  LDC.64 R26, c[0x0][0x740] ;  /* 0x0001d000ff1a7b82 */ /* 0x000e220000000a00 */
[-CC-:B------:R-:W-:Y:S01]  /*5390*/  SHF.R.U64 R14, R16, R6.reuse, R17.reuse ;  /* 0x00000006100e7219 */ /* 0x180fe20000001211 */
[----:B------:R-:W-:Y:S01]  /*53a0*/  IMAD.MOV.U32 R28, RZ, RZ, 0x1 ;  /* 0x00000001ff1c7424 */ /* 0x000fe200078e00ff */
[----:B------:R-:W-:Y:S02]  /*53b0*/  SHF.R.U32.HI R2, RZ, R6, R17 ;  /* 0x00000006ff027219 */ /* 0x000fe40000011611 */
[----:B------:R-:W-:-:S03]  /*53c0*/  IADD3 R13, P0, RZ, -R14, RZ ;  /* 0x8000000eff0d7210 */ /* 0x000fc60007f1e0ff */
[----:B------:R-:W1:Y:S02]  /*53d0*/  LDC R12, c[0x0][0x718] ;  /* 0x0001c600ff0c7b82 */ /* 0x000e640000000800 */
[----:B------:R-:W-:-:S04]  /*53e0*/  IMAD.X R3, RZ, RZ, ~R2, P0 ;  /* 0x000000ffff037224 */ /* 0x000fc800000e0e02 */
[-C--:B------:R-:W-:Y:S02]  /*53f0*/  IMAD R6, R3, R24.reuse, RZ ;  /* 0x0000001803067224 */ /* 0x080fe400078e02ff */
[----:B------:R-:W2:Y:S01]  /*5400*/  LDC R16, c[0x0][0x708] ;  /* 0x0001c200ff107b82 */ /* 0x000ea20000000800 */
[----:B------:R-:W-:-:S04]  /*5410*/  IMAD.WIDE.U32 R2, R13, R24, R4 ;  /* 0x000000180d027225 */ /* 0x000fc800078e0004 */
[----:B------:R-:W-:-:S03]  /*5420*/  IMAD R13, R13, R25, R6 ;  /* 0x000000190d0d7224 */ /* 0x000fc600078e0206 */
[----:B------:R-:W3:Y:S01]  /*5430*/  LDC R23, c[0x0][0x758] ;  /* 0x0001d600ff177b82 */ /* 0x000ee20000000800 */
[----:B------:R-:W-:Y:S01]  /*5440*/  IMAD.IADD R3, R3, 0x1, R13 ;  /* 0x0000000103037824 */ /* 0x000fe200078e020d */
[----:B0-----:R-:W-:-:S04]  /*5450*/  ISETP.NE.U32.AND P0, PT, R26, RZ, PT ;  /* 0x000000ff1a00720c */ /* 0x001fc80003f05070 */
[----:B------:R-:W-:Y:S02]  /*5460*/  ISETP.NE.AND.EX P0, PT, R27, RZ, PT, P0 ;  /* 0x000000ff1b00720c */ /* 0x000fe40003f05300 */
[----:B------:R-:W0:Y:S01]  /*5470*/  LDC R20, c[0x0][0x700] ;  /* 0x0001c000ff147b82 */ /* 0x000e220000000800 */
[-CC-:B-1----:R-:W-:Y:S02]  /*5480*/  SHF.R.U64 R6, R2, R12.reuse, R3.reuse ;  /* 0x0000000c02067219 */ /* 0x182fe40000001203 */
[----:B------:R-:W-:Y:S01]  /*5490*/  SHF.R.U32.HI R3, RZ, R12, R3 ;  /* 0x0000000cff037219 */ /* 0x000fe20000011603 */
[----:B------:R-:W-:-:S04]  /*54a0*/  IMAD.MOV.U32 R12, RZ, RZ, -0x1 ;  /* 0xffffffffff0c7424 */ /* 0x000fc800078e00ff */
[----:B------:R-:W1:Y:S01]  /*54b0*/  LDC R24, c[0x0][0x748] ;  /* 0x0001d200ff187b82 */ /* 0x000e620000000800 */
[-CC-:B--2---:R-:W-:Y:S02]  /*54c0*/  SHF.R.U64 R21, R6, R16.reuse, R3.reuse ;  /* 0x0000001006157219 */ /* 0x184fe40000001203 */
[----:B------:R-:W-:-:S05]  /*54d0*/  SHF.R.U32.HI R2, RZ, R16, R3 ;  /* 0x00000010ff027219 */ /* 0x000fca0000011603 */
        /* <DEDUP_REMOVED lines=18> */
.L_x_99:
[----:B-1----:R-:W-:Y:S01]  /*5600*/  SHF.R.U64 R3, R2, R24, R3 ;  /* 0x0000001802037219 */ /* 0x002fe20000001203 */
[----:B0-----:R-:W-:Y:S01]  /*5610*/  VIADD R13, R20, 0xffffffff ;  /* 0xffffffff140d7836 */ /* 0x001fe20000000000 */
[----:B------:R-:W-:Y:S01]  /*5620*/  SHF.L.U32 R28, R28, R23, RZ ;  /* 0x000000171c1c7219 */ /* 0x000fe200000006ff */
[----:B------:R-:W-:Y:S01]  /*5630*/  @P3 IMAD R9, R15, R22, R10 ;  /* 0x000000160f093224 */ /* 0x000fe200078e020a */
[----:B------:R-:W-:Y:S01]  /*5640*/  LOP3.LUT R2, R21, R30, RZ, 0xc0, !PT ;  /* 0x0000001e15027212 */ /* 0x000fe200078ec0ff */
[----:B------:R-:W-:Y:S01]  /*5650*/  IMAD.MOV R11, RZ, RZ, -R3 ;  /* 0x000000ffff0b7224 */ /* 0x000fe200078e0a03 */
[----:B------:R-:W-:Y:S01]  /*5660*/  LOP3.LUT R13, R6, R13, RZ, 0xc0, !PT ;  /* 0x0000000d060d7212 */ /* 0x000fe200078ec0ff */
[----:B------:R-:W-:Y:S02]  /*5670*/  IMAD.MOV.U32 R6, RZ, RZ, 0x1 ;  /* 0x00000001ff067424 */ /* 0x000fe400078e00ff */
[----:B------:R-:W-:Y:S02]  /*5680*/  IMAD R10, R28, R3, R2 ;  /* 0x000000031c0a7224 */ /* 0x000fe400078e0202 */
[----:B--2---:R-:W-:-:S02]  /*5690*/  IMAD R2, R11, R25, R18 ;  /* 0x000000190b027224 */ /* 0x004fc400078e0212 */
[----:B---3--:R-:W-:Y:S02]  /*56a0*/  IMAD R3, R10, R29, R9 ;  /* 0x0000001d0a037224 */ /* 0x008fe400078e0209 */
[----:B------:R-:W-:Y:S01]  /*56b0*/  IMAD R10, R2, R20, R13 ;  /* 0x00000014020a7224 */ /* 0x000fe200078e020d */
[----:B------:R-:W-:Y:S01]  /*56c0*/  PRMT R2, R6, 0x7610, R2 ;  /* 0x0000761006027816 */ /* 0x000fe20000000002 */
[----:B------:R-:W-:-:S03]  /*56d0*/  IMAD.MOV.U32 R16, RZ, RZ, R14 ;  /* 0x000000ffff107224 */ /* 0x000fc600078e000e */
[----:B------:R-:W-:Y:S02]  /*56e0*/  SEL R6, R10, R3, !P3 ;  /* 0x000000030a067207 */ /* 0x000fe40005800000 */
[----:B------:R-:W-:-:S07]  /*56f0*/  SEL R3, R3, R10, !P3 ;  /* 0x0000000a03037207 */ /* 0x000fce0005800000 */
.L_x_97:
[----:B------:R-:W-:-:S08]  /*5700*/  NOP ;  /* 0x0000000000007918 */ /* 0x000fd00000000000 */
[----:B------:R-:W0:-:S00]  /*5710*/  USETMAXREG.DEALLOC.CTAPOOL 0x28 ;  /* 0x00000028000079c8 */ /* 0x000e0000080e0500 */
[----:B0-----:R-:W-:-:S13]  /*5720*/  ISETP.NE.AND P0, PT, R7, RZ, PT ;  /* 0x000000ff0700720c */ /* 0x001fda0003f05270 */
[----:B------:R-:W-:Y:S05]  /*5730*/  @P0 EXIT ;  /* 0x000000000000094d */ /* 0x000fea0003800000 */
[----:B------:R-:W-:Y:S01]  /*5740*/  LOP3.LUT P0, RZ, R2, 0xff, RZ, 0xc0, !PT ;  /* 0x000000ff02ff7812 */ /* 0x000fe2000780c0ff */
[----:B------:R-:W-:Y:S02]  /*5750*/  IMAD.MOV.U32 R9, RZ, RZ, 0x1 ;  /* 0x00000001ff097424 */ /* 0x000fe400078e00ff */
[----:B------:R-:W-:-:S10]  /*5760*/  IMAD.MOV.U32 R12, RZ, RZ, RZ ;  /* 0x000000ffff0c7224 */ /* 0x000fd400078e00ff */
[----:B------:R-:W-:Y:S05]  /*5770*/  @!P0 BRA `(.L_x_100) ;  /* 0x0000000c00488947 */ /* 0x000fea0003800000 */
[----:B------:R-:W0:Y:S01]  /*5780*/  LDC R2, c[0x0][0x28c] ;  /* 0x0000a300ff027b82 */ /* 0x000e220000000800 */
[----:B------:R-:W-:Y:S01]  /*5790*/  ULDC UR7, c[0x0][0x758] ;  /* 0x0001d60000077ab9 */ /* 0x000fe20000000800 */
[----:B------:R-:W-:Y:S01]  /*57a0*/  UMOV UR8, 0xffffffff ;  /* 0xffffffff00087882 */ /* 0x000fe20000000000 */
[----:B------:R-:W-:Y:S01]  /*57b0*/  BSSY B0, `(.L_x_100) ;  /* 0x00000ce000007945 */ /* 0x000fe20003800000 */
[----:B------:R-:W-:Y:S01]  /*57c0*/  USHF.L.U32 UR8, UR8, UR7, URZ ;  /* 0x0000000708087299 */ /* 0x000fe2000800063f */
[----:B------:R-:W-:Y:S01]  /*57d0*/  IMAD.MOV.U32 R14, RZ, RZ, 0x1 ;  /* 0x00000001ff0e7424 */ /* 0x000fe200078e00ff */
[----:B------:R-:W-:Y:S01]  /*57e0*/  LOP3.LUT R15, R0, 0x2, RZ, 0xfc, !PT ;  /* 0x00000002000f7812 */ /* 0x000fe200078efcff */
[----:B------:R-:W-:Y:S01]  /*57f0*/  IMAD.MOV.U32 R9, RZ, RZ, 0x1 ;  /* 0x00000001ff097424 */ /* 0x000fe200078e00ff */
[----:B------:R-:W1:Y:S01]  /*5800*/  S2UR UR4, SR_CgaCtaId ;  /* 0x00000000000479c3 */ /* 0x000e620000008800 */
[----:B------:R-:W-:Y:S01]  /*5810*/  IMAD.MOV.U32 R12, RZ, RZ, RZ ;  /* 0x000000ffff0c7224 */ /* 0x000fe200078e00ff */
[----:B------:R-:W-:Y:S01]  /*5820*/  ULDC UR5, c[0x0][0x700] ;  /* 0x0001c00000057ab9 */ /* 0x000fe20000000800 */
[----:B------:R-:W-:Y:S01]  /*5830*/  UMOV UR9, 0x1 ;  /* 0x0000000100097882 */ /* 0x000fe20000000000 */
[----:B------:R-:W-:-:S02]  /*5840*/  UIADD3 UR5, UR5, -0x1, URZ ;  /* 0xffffffff05057890 */ /* 0x000fc4000fffe03f */
[----:B------:R-:W-:Y:S02]  /*5850*/  USHF.L.U32 UR7, UR9, UR7, URZ ;  /* 0x0000000709077299 */ /* 0x000fe4000800063f */
[----:B------:R-:W-:Y:S01]  /*5860*/  ULOP3.LUT UR14, URZ, UR8, URZ, 0x33, !UPT ;  /* 0x000000083f0e7292 */ /* 0x000fe2000f8e333f */
[----:B------:R-:W-:Y:S01]  /*5870*/  ULDC.64 UR36, c[0x0][0x198] ;  /* 0x0000660000247ab9 */ /* 0x000fe20000000a00 */
[----:B0-----:R-:W-:-:S05]  /*5880*/  VIADD R2, R2, 0x3f ;  /* 0x0000003f02027836 */ /* 0x001fca0000000000 */
[----:B------:R-:W-:Y:S01]  /*5890*/  SHF.R.S32.HI R7, RZ, 0x1f, R2 ;  /* 0x0000001fff077819 */ /* 0x000fe20000011402 */
[----:B-1----:R-:W-:-:S03]  /*58a0*/  USHF.L.U32 UR13, UR4, 0x5, URZ ;  /* 0x00000005040d7899 */ /* 0x002fc6000800063f */
[----:B------:R-:W-:Y:S01]  /*58b0*/  LEA.HI R7, R7, R2, RZ, 0x6 ;  /* 0x0000000207077211 */ /* 0x000fe200078f30ff */
[----:B------:R-:W-:Y:S02]  /*58c0*/  USHF.L.U32 UR4, UR4, 0xb, URZ ;  /* 0x0000000b04047899 */ /* 0x000fe4000800063f */
[----:B------:R-:W-:Y:S01]  /*58d0*/  ULOP3.LUT UR13, UR13, 0x20, URZ, 0xc0, !UPT ;  /* 0x000000200d0d7892 */ /* 0x000fe2000f8ec03f */
[----:B------:R-:W-:-:S05]  /*58e0*/  SHF.R.S32.HI R11, RZ, 0x6, R7 ;  /* 0x00000006ff0b7819 */ /* 0x000fca0000011407 */
[----:B------:R-:W-:-:S07]  /*58f0*/  VIADD R10, R11, 0x1 ;  /* 0x000000010b0a7836 */ /* 0x000fce0000000000 */
.L_x_111:
[----:B------:R-:W-:-:S03]  /*5900*/  UMOV UR8, 0xffffffff ;  /* 0xffffffff00087882 */ /* 0x000fc60000000000 */
[----:B------:R-:W-:Y:S05]  /*5910*/  BRA.DIV UR8, `(.L_x_101) ;  /* 0x0000001a08ac7947 */ /* 0x000fea000b800000 */
[----:B------:R-:W-:-:S13]  /*5920*/  ELECT P0, URZ, PT ;  /* 0x00000000003f782f */ /* 0x000fda0003800000 */
.L_x_143:
[----:B------:R-:W0:Y:S01]  /*5930*/  LDC R2, c[0x0][0x28c] ;  /* 0x0000a300ff027b82 */ /* 0x000e220000000800 */
[----:B------:R-:W-:Y:S01]  /*5940*/  BSSY B1, `(.L_x_102) ;  /* 0x0000044000017945 */ /* 0x000fe20003800000 */
[----:B0-----:R-:W-:-:S13]  /*5950*/  ISETP.LT.OR P0, PT, R2, 0x1, !P0 ;  /* 0x000000010200780c */ /* 0x001fda0004701670 */
[----:B------:R-:W-:Y:S05]  /*5960*/  @P0 BRA `(.L_x_103) ;  /* 0x0000000400040947 */ /* 0x000fea0003800000 */
[----:B------:R-:W-:Y:S01]  /*5970*/  IMAD.SHL.U32 R17, R3, 0x80, RZ ;  /* 0x0000008003117824 */ /* 0x000fe200078e00ff */
[----:B------:R-:W-:Y:S01]  /*5980*/  LEA R19, R6, UR13, 0x6 ;  /* 0x0000000d06137c11 */ /* 0x000fe2000f8e30ff */
[----:B------:R-:W-:Y:S01]  /*5990*/  IMAD.MOV.U32 R20, RZ, RZ, RZ ;  /* 0x000000ffff147224 */ /* 0x000fe200078e00ff */
[----:B------:R-:W-:Y:S01]  /*59a0*/  CS2R R22, SRZ ;  /* 0x0000000000167805 */ /* 0x000fe2000001ff00 */
[----:B------:R-:W-:Y:S02]  /*59b0*/  IMAD.MOV.U32 R2, RZ, RZ, R10 ;  /* 0x000000ffff027224 */ /* 0x000fe400078e000a */
[----:B------:R-:W-:Y:S02]  /*59c0*/  IMAD.MOV.U32 R3, RZ, RZ, R9 ;  /* 0x000000ffff037224 */ /* 0x000fe400078e0009 */
[----:B------:R-:W-:-:S07]  /*59d0*/  IMAD.MOV.U32 R6, RZ, RZ, R12 ;  /* 0x000000ffff067224 */ /* 0x000fce00078e000c */
.L_x_106:
[----:B------:R-:W0:Y:S01]  /*59e0*/  S2R R18, SR_CgaCtaId ;  /* 0x0000000000127919 */ /* 0x000e220000008800 */
[----:B------:R-:W-:Y:S02]  /*59f0*/  MOV R7, 0x400 ;  /* 0x0000040000077802 */ /* 0x000fe40000000f00 */
[----:B------:R-:W-:-:S13]  /*5a00*/  ISETP.NE.AND P1, PT, R8, RZ, PT ;  /* 0x000000ff0800720c */ /* 0x000fda0003f25270 */
[----:B------:R-:W1:Y:S01]  /*5a10*/  @!P1 LDC R13, c[0x0][0x640] ;  /* 0x00019000ff0d9b82 */ /* 0x000e620000000800 */
[----:B0-----:R-:W-:Y:S02]  /*5a20*/  LEA R21, R18, R7, 0x18 ;  /* 0x0000000712157211 */ /* 0x001fe400078ec0ff */
[----:B------:R-:W-:-:S03]  /*5a30*/  SHF.L.U32 R7, R3, 0x1f, RZ ;  /* 0x0000001f03077819 */ /* 0x000fc600000006ff */
[----:B------:R-:W-:-:S04]  /*5a40*/  IMAD R18, R6, 0x8, R21 ;  /* 0x0000000806127824 */ /* 0x000fc800078e0215 */
[----:B------:R-:W0:Y:S02]  /*5a50*/  SYNCS.PHASECHK.TRANS64.TRYWAIT P0, [R18+URZ+0xc8], R7 ;  /* 0x0000c807120075a7 */ /* 0x000e24000800017f */
[----:B01----:R-:W-:Y:S05]  /*5a60*/  @!P0 BRA `(.L_x_104) ;  /* 0x0000001800788947 */ /* 0x003fea0003800000 */
.L_x_144:
[----:B0-----:R-:W-:Y:S01]  /*5a70*/  PRMT R7, R15, 0x9910, RZ ;  /* 0x000099100f077816 */ /* 0x001fe200000000ff */
[----:B------:R0:W-:Y:S03]  /*5a80*/  @!P1 SYNCS.ARRIVE.TRANS64 RZ, [R18+URZ], R13 ;  /* 0x0000000d12ff99a7 */ /* 0x0001e6000800003f */
[----:B------:R-:W-:-:S13]  /*5a90*/  ISETP.NE.AND P0, PT, R7, 0x2, PT ;  /* 0x000000020700780c */ /* 0x000fda0003f05270 */
[----:B0-----:R-:W-:Y:S05]  /*5aa0*/  @P0 BRA `(.L_x_105) ;  /* 0x0000000000040947 */ /* 0x001fea0003800000 */
[----:B------:R-:W-:Y:S01]  /*5ab0*/  BPT.TRAP 0x1 ;  /* 0x000000040000795c */ /* 0x000fe20000300000 */
.L_x_105:
[C---:B------:R-:W-:Y:S01]  /*5ac0*/  R2UR UR8, R6.reuse ;  /* 0x00000000060872ca */ /* 0x040fe200000e0000 */
[----:B------:R-:W-:Y:S01]  /*5ad0*/  IMAD R7, R6, 0x400, R21 ;  /* 0x0000040006077824 */ /* 0x000fe200078e0215 */
[----:B------:R-:W-:Y:S01]  /*5ae0*/  R2UR UR9, R21 ;  /* 0x00000000150972ca */ /* 0x000fe200000e0000 */
[----:B------:R-:W-:Y:S01]  /*5af0*/  VIADD R2, R2, 0xffffffff ;  /* 0xffffffff02027836 */ /* 0x000fe20000000000 */
[----:B------:R-:W-:Y:S01]  /*5b00*/  R2UR UR25, R18 ;  /* 0x00000000121972ca */ /* 0x000fe200000e0000 */
[----:B------:R-:W-:Y:S01]  /*5b10*/  UIADD3 UR22, UP0, UR36, 0xf0, URZ ;  /* 0x000000f024167890 */ /* 0x000fe2000ff1e03f */
[----:B------:R-:W-:Y:S01]  /*5b20*/  R2UR UR16, R7 ;  /* 0x00000000071072ca */ /* 0x000fe200000e0000 */
[----:B------:R-:W-:Y:S01]  /*5b30*/  UIADD3 UR30, UP1, UR36, 0x1f0, URZ ;  /* 0x000001f0241e7890 */ /* 0x000fe2000ff3e03f */
[----:B------:R-:W-:Y:S01]  /*5b40*/  R2UR UR27, R17 ;  /* 0x00000000111b72ca */ /* 0x000fe200000e0000 */
[----:B------:R-:W-:Y:S01]  /*5b50*/  UIADD3 UR38, UP2, UR36, 0x2f0, URZ ;  /* 0x000002f024267890 */ /* 0x000fe2000ff5e03f */
[----:B------:R-:W-:Y:S01]  /*5b60*/  R2UR UR28, R16 ;  /* 0x00000000101c72ca */ /* 0x000fe200000e0000 */
[----:B------:R-:W-:Y:S01]  /*5b70*/  UIADD3.X UR23, URZ, UR37, URZ, UP0, !UPT ;  /* 0x000000253f177290 */ /* 0x000fe200087fe43f */
[----:B------:R-:W-:Y:S01]  /*5b80*/  R2UR UR26, R22 ;  /* 0x00000000161a72ca */ /* 0x000fe200000e0000 */
[----:B------:R-:W-:Y:S01]  /*5b90*/  USHF.L.U32 UR8, UR8, 0xc, URZ ;  /* 0x0000000c08087899 */ /* 0x000fe2000800063f */
[----:B------:R-:W-:Y:S01]  /*5ba0*/  R2UR UR19, R23 ;  /* 0x00000000171372ca */ /* 0x000fe200000e0000 */
[----:B------:R-:W-:Y:S01]  /*5bb0*/  UIADD3.X UR31, URZ, UR37, URZ, UP1, !UPT ;  /* 0x000000253f1f7290 */ /* 0x000fe20008ffe43f */
[----:B------:R-:W-:Y:S01]  /*5bc0*/  R2UR UR10, R20 ;  /* 0x00000000140a72ca */ /* 0x000fe200000e0000 */
[----:B------:R-:W-:Y:S01]  /*5bd0*/  UIADD3 UR24, UR9, 0x280, UR8 ;  /* 0x0000028009187890 */ /* 0x000fe2000fffe008 */
[----:B------:R-:W-:Y:S01]  /*5be0*/  R2UR UR11, R19 ;  /* 0x00000000130b72ca */ /* 0x000fe200000e0000 */
[----:B------:R-:W-:Y:S01]  /*5bf0*/  ULOP3.LUT UR8, UR8, 0x800, UR4, 0xf8, !UPT ;  /* 0x0000080008087892 */ /* 0x000fe2000f8ef804 */
[----:B------:R-:W-:Y:S01]  /*5c00*/  ISETP.GT.AND P1, PT, R2, 0x1, PT ;  /* 0x000000010200780c */ /* 0x000fe20003f24270 */
[----:B------:R-:W-:Y:S01]  /*5c10*/  UIADD3 UR16, UR16, 0x32280, URZ ;  /* 0x0003228010107890 */ /* 0x000fe2000fffe03f */
[----:B------:R-:W-:Y:S01]  /*5c20*/  VIADD R6, R6, 0x1 ;  /* 0x0000000106067836 */ /* 0x000fe20000000000 */
[----:B------:R-:W-:Y:S01]  /*5c30*/  UIADD3.X UR39, URZ, UR37, URZ, UP2, !UPT ;  /* 0x000000253f277290 */ /* 0x000fe200097fe43f */
[----:B------:R-:W-:Y:S01]  /*5c40*/  VIADD R23, R23, 0x1 ;  /* 0x0000000117177836 */ /* 0x000fe20000000000 */
[----:B------:R-:W-:Y:S01]  /*5c50*/  UIADD3 UR8, UR9, 0x19280, UR8 ;  /* 0x0001928009087890 */ /* 0x000fe2000fffe008 */
[----:B------:R-:W-:Y:S01]  /*5c60*/  VIADD R22, R22, 0x20 ;  /* 0x0000002016167836 */ /* 0x000fe20000000000 */
[----:B------:R-:W-:Y:S01]  /*5c70*/  ISETP.NE.AND P0, PT, R6, 0x19, PT ;  /* 0x000000190600780c */ /* 0x000fe20003f05270 */
[----:B------:R-:W-:Y:S01]  /*5c80*/  UMOV UR32, 0x0 ;  /* 0x0000000000207882 */ /* 0x000fe20000000000 */
[----:B------:R-:W-:Y:S01]  /*5c90*/  UMOV UR33, 0x10000000 ;  /* 0x1000000000217882 */ /* 0x000fe20000000000 */
[----:B------:R-:W-:Y:S01]  /*5ca0*/  UMOV UR17, UR25 ;  /* 0x0000001900117c82 */ /* 0x000fe20008000000 */
[----:B------:R-:W-:Y:S01]  /*5cb0*/  UMOV UR18, UR27 ;  /* 0x0000001b00127c82 */ /* 0x000fe20008000000 */
[----:B------:R-:W-:Y:S01]  /*5cc0*/  UMOV UR20, UR28 ;  /* 0x0000001c00147c82 */ /* 0x000fe20008000000 */
[----:B------:R0:W-:Y:S01]  /*5cd0*/  UTMALDG.3D [UR24], [UR22], desc[UR32] ;  /* 0x00002018160075b4 */ /* 0x0001e20008011000 */
[----:B------:R-:W-:Y:S01]  /*5ce0*/  UMOV UR15, 0x30000 ;  /* 0x00030000000f7882 */ /* 0x000fe20000000000 */
[----:B------:R-:W-:Y:S01]  /*5cf0*/  UMOV UR9, UR25 ;  /* 0x0000001900097c82 */ /* 0x000fe20008000000 */
[----:B------:R-:W-:Y:S01]  /*5d00*/  UMOV UR12, UR28 ;  /* 0x0000001c000c7c82 */ /* 0x000fe20008000000 */
[----:B------:R-:W-:Y:S01]  /*5d10*/  SEL R18, RZ, 0x1, P0 ;  /* 0x00000001ff127807 */ /* 0x000fe20000000000 */
[----:B------:R-:W-:Y:S01]  /*5d20*/  VIADD R20, R20, 0x40 ;  /* 0x0000004014147836 */ /* 0x000fe20000000000 */
[----:B------:R-:W-:Y:S01]  /*5d30*/  SEL R6, R6, RZ, P0 ;  /* 0x000000ff06067207 */ /* 0x000fe20000000000 */
[----:B------:R0:W-:Y:S01]  /*5d40*/  UTMALDG.3D [UR16], [UR30], desc[UR32] ;  /* 0x000020101e0075b4 */ /* 0x0001e20008011000 */
[----:B------:R-:W-:Y:S01]  /*5d50*/  LOP3.LUT R3, R3, R18, RZ, 0x3c, !PT ;  /* 0x0000001203037212 */ /* 0x000fe200078e3cff */
[----:B------:R0:W-:Y:S02]  /*5d60*/  UTMALDG.3D.MULTICAST [UR8], [UR38], UR15, desc[UR32] ;  /* 0x00002008260073b4 */ /* 0x0001e4000801180f */
[----:B0-----:R-:W-:Y:S05]  /*5d70*/  @P1 BRA `(.L_x_106) ;  /* 0xfffffffc00181947 */ /* 0x001fea000383ffff */
.L_x_103:
[----:B------:R-:W-:Y:S05]  /*5d80*/  BSYNC B1 ;  /* 0x0000000000017941 */ /* 0x000fea0003800000 */
.L_x_102:
[----:B------:R-:W-:Y:S01]  /*5d90*/  LOP3.LUT P1, RZ, R14, 0xff, RZ, 0xc0, !PT ;  /* 0x000000ff0eff7812 */ /* 0x000fe2000782c0ff */
[C---:B------:R-:W-:Y:S01]  /*5da0*/  IMAD.IADD R7, R11.reuse, 0x1, R12 ;  /* 0x000000010b077824 */ /* 0x040fe200078e020c */
[----:B------:R-:W-:Y:S01]  /*5db0*/  ULDC.64 UR8, c[0x0][0x750] ;  /* 0x0001d40000087ab9 */ /* 0x000fe20000000a00 */
[----:B------:R-:W-:Y:S01]  /*5dc0*/  ISETP.GE.U32.AND P2, PT, R11, 0x19, PT ;  /* 0x000000190b00780c */ /* 0x000fe20003f46070 */
[----:B------:R-:W-:Y:S01]  /*5dd0*/  BSSY B1, `(.L_x_107) ;  /* 0x0000069000017945 */ /* 0x000fe20003800000 */
[----:B------:R-:W-:Y:S01]  /*5de0*/  IMAD.MOV.U32 R16, RZ, RZ, -0x1 ;  /* 0xffffffffff107424 */ /* 0x000fe200078e00ff */
[----:B------:R-:W-:Y:S02]  /*5df0*/  ISETP.GT.U32.AND P0, PT, R7, 0x18, PT ;  /* 0x000000180700780c */ /* 0x000fe40003f04070 */
[----:B------:R-:W-:Y:S02]  /*5e00*/  PRMT R14, RZ, 0x7610, R14 ;  /* 0x00007610ff0e7816 */ /* 0x000fe4000000000e */
[----:B------:R-:W-:-:S03]  /*5e10*/  ISETP.LT.U32.AND P0, PT, R11, 0x19, P0 ;  /* 0x000000190b00780c */ /* 0x000fc60000701070 */
[----:B------:R-:W0:Y:S01]  /*5e20*/  @P1 S2R R3, SR_CgaCtaId ;  /* 0x0000000000031919 */ /* 0x000e220000008800 */
[----:B------:R-:W-:-:S04]  /*5e30*/  @P1 MOV R2, 0x400 ;  /* 0x0000040000021802 */ /* 0x000fc80000000f00 */
[----:B0-----:R-:W-:Y:S01]  /*5e40*/  @P1 LEA R6, R3, R2, 0x18 ;  /* 0x0000000203061211 */ /* 0x001fe200078ec0ff */
[----:B------:R-:W-:Y:S01]  /*5e50*/  IMAD.WIDE.U32 R2, R7, 0x51eb851f, RZ ;  /* 0x51eb851f07027825 */ /* 0x000fe200078e00ff */
[----:B------:R-:W-:Y:S02]  /*5e60*/  SEL R2, RZ, 0x1, !P0 ;  /* 0x00000001ff027807 */ /* 0x000fe40004000000 */
[----:B------:R0:W-:Y:S01]  /*5e70*/  @P1 SYNCS.ARRIVE.TRANS64.A1T0 RZ, [R6+URZ+0x1a8], RZ ;  /* 0x0001a8ff06ff19a7 */ /* 0x0001e2000810003f */
[----:B------:R-:W-:Y:S02]  /*5e80*/  IADD3 R4, P1, R4, UR34, RZ ;  /* 0x0000002204047c10 */ /* 0x000fe4000ff3e0ff */
[----:B------:R-:W-:Y:S02]  /*5e90*/  LOP3.LUT R9, R9, R2, RZ, 0x3c, !PT ;  /* 0x0000000209097212 */ /* 0x000fe400078e3cff */
[----:B------:R-:W-:Y:S02]  /*5ea0*/  IADD3.X R5, R5, UR6, RZ, P1, !PT ;  /* 0x0000000605057c10 */ /* 0x000fe40008ffe4ff */
[----:B------:R-:W-:-:S02]  /*5eb0*/  ISETP.GE.U32.AND P0, PT, R4, UR8, PT ;  /* 0x0000000804007c0c */ /* 0x000fc4000bf06070 */
[----:B0-----:R-:W-:Y:S01]  /*5ec0*/  SHF.R.U32.HI R6, RZ, 0x3, R3 ;  /* 0x00000003ff067819 */ /* 0x001fe20000011603 */
[----:B------:R-:W-:Y:S01]  /*5ed0*/  IMAD.MOV.U32 R3, RZ, RZ, -0x1 ;  /* 0xffffffffff037424 */ /* 0x000fe200078e00ff */
[----:B------:R-:W-:Y:S02]  /*5ee0*/  ISETP.GE.U32.AND.EX P0, PT, R5, UR9, PT, P0 ;  /* 0x0000000905007c0c */ /* 0x000fe4000bf06100 */
[----:B------:R-:W-:Y:S01]  /*5ef0*/  @P2 LOP3.LUT R9, R9, 0x1, R6, 0x78, !PT ;  /* 0x0000000109092812 */ /* 0x000fe200078e7806 */
[----:B------:R-:W-:Y:S01]  /*5f00*/  IMAD R12, R6, -0x19, R7 ;  /* 0xffffffe7060c7824 */ /* 0x000fe200078e0207 */
[----:B------:R-:W-:Y:S01]  /*5f10*/  PRMT R2, RZ, 0x7610, R2 ;  /* 0x00007610ff027816 */ /* 0x000fe20000000002 */
[----:B------:R-:W-:-:S08]  /*5f20*/  IMAD.MOV.U32 R6, RZ, RZ, -0x1 ;  /* 0xffffffffff067424 */ /* 0x000fd000078e00ff */
[----:B------:R-:W-:Y:S05]  /*5f30*/  @P0 BRA `(.L_x_108) ;  /* 0x0000000400480947 */ /* 0x000fea0003800000 */
[----:B------:R-:W0:Y:S01]  /*5f40*/  S2R R17, SR_CTAID.X ;  /* 0x0000000000117919 */ /* 0x000e220000002500 */
[----:B------:R-:W-:Y:S01]  /*5f50*/  ULDC.64 UR8, c[0x0][0x728] ;  /* 0x0001ca0000087ab9 */ /* 0x000fe20000000a00 */
[----:B------:R-:W1:Y:S01]  /*5f60*/  LDC R18, c[0x0][0x144] ;  /* 0x00005100ff127b82 */ /* 0x000e620000000800 */
[----:B------:R-:W-:Y:S01]  /*5f70*/  ISETP.NE.U32.AND P0, PT, RZ, UR8, PT ;  /* 0x00000008ff007c0c */ /* 0x000fe2000bf05070 */
[----:B------:R-:W2:Y:S01]  /*5f80*/  S2R R13, SR_CTAID.Y ;  /* 0x00000000000d7919 */ /* 0x000ea20000002600 */
[----:B------:R-:W-:Y:S01]  /*5f90*/  ULDC UR10, c[0x0][0x150] ;  /* 0x00005400000a7ab9 */ /* 0x000fe20000000800 */
[----:B------:R-:W-:Y:S01]  /*5fa0*/  ULDC UR11, c[0x0][0x730] ;  /* 0x0001cc00000b7ab9 */ /* 0x000fe20000000800 */
[----:B------:R-:W-:Y:S01]  /*5fb0*/  ISETP.NE.AND.EX P0, PT, RZ, UR9, PT, P0 ;  /* 0x00000009ff007c0c */ /* 0x000fe2000bf05300 */
[----:B------:R-:W-:Y:S01]  /*5fc0*/  IMAD.MOV.U32 R2, RZ, RZ, R4 ;  /* 0x000000ffff027224 */ /* 0x000fe200078e0004 */
[----:B0-----:R-:W-:-:S05]  /*5fd0*/  I2FP.F32.U32 R3, R17 ;  /* 0x0000001100037245 */ /* 0x001fca0000201000 */
[----:B------:R-:W-:Y:S01]  /*5fe0*/  FMUL R20, R3, UR10 ;  /* 0x0000000a03147c20 */ /* 0x000fe20008400000 */
[----:B------:R-:W-:-:S05]  /*5ff0*/  IMAD.MOV.U32 R3, RZ, RZ, R5 ;  /* 0x000000ffff037224 */ /* 0x000fca00078e0005 */
[----:B--2---:R-:W-:Y:S05]  /*6000*/  @!P0 BRA `(.L_x_109) ;  /* 0x0000000000288947 */ /* 0x004fea0003800000 */
[----:B------:R-:W-:Y:S02]  /*6010*/  ULDC UR10, c[0x0][0x734] ;  /* 0x0001cd00000a7ab9 */ /* 0x000fe40000000800 */
[----:B------:R-:W-:-:S05]  /*6020*/  IADD3 R3, P0, R4, UR10, RZ ;  /* 0x0000000a04037c10 */ /* 0x000fca000ff1e0ff */
[----:B------:R-:W-:-:S04]  /*6030*/  IMAD.X R19, RZ, RZ, R5, P0 ;  /* 0x000000ffff137224 */ /* 0x000fc800000e0605 */
[----:B------:R-:W-:-:S04]  /*6040*/  IMAD.WIDE.U32 R6, R19, UR8, RZ ;  /* 0x0000000813067c25 */ /* 0x000fc8000f8e00ff */
[----:B------:R-:W-:-:S04]  /*6050*/  IMAD.WIDE.U32 R6, P0, R3, UR9, R6 ;  /* 0x0000000903067c25 */ /* 0x000fc8000f800006 */
[----:B------:R-:W-:-:S04]  /*6060*/  IMAD.WIDE.U32 R2, R3, UR8, RZ ;  /* 0x0000000803027c25 */ /* 0x000fc8000f8e00ff */
[----:B------:R-:W-:Y:S01]  /*6070*/  IMAD.MOV.U32 R2, RZ, RZ, R7 ;  /* 0x000000ffff027224 */ /* 0x000fe200078e0007 */
[----:B------:R-:W-:Y:S01]  /*6080*/  IADD3 RZ, P1, R3, R6, RZ ;  /* 0x0000000603ff7210 */ /* 0x000fe20007f3e0ff */
[----:B------:R-:W-:-:S04]  /*6090*/  IMAD.X R3, RZ, RZ, RZ, P0 ;  /* 0x000000ffff037224 */ /* 0x000fc800000e06ff */
[----:B------:R-:W-:-:S08]  /*60a0*/  IMAD.WIDE.U32.X R2, R19, UR9, R2, P1 ;  /* 0x0000000913027c25 */ /* 0x000fd000088e0402 */
.L_x_109:
[--C-:B------:R-:W-:Y:S01]  /*60b0*/  SHF.R.U64 R16, R2, UR11, R3.reuse ;  /* 0x0000000b02107c19 */ /* 0x100fe20008001203 */
[----:B------:R-:W0:Y:S01]  /*60c0*/  F2I.U32.TRUNC.NTZ R20, R20 ;  /* 0x0000001400147305 */ /* 0x000e22000020f000 */
[----:B------:R-:W-:Y:S01]  /*60d0*/  SHF.R.U32.HI R2, RZ, UR11, R3 ;  /* 0x0000000bff027c19 */ /* 0x000fe20008011603 */
[----:B------:R-:W-:Y:S01]  /*60e0*/  ULDC.64 UR8, c[0x0][0x720] ;  /* 0x0001c80000087ab9 */ /* 0x000fe20000000a00 */
[----:B------:R-:W-:Y:S01]  /*60f0*/  IADD3 R7, P0, RZ, -R16, RZ ;  /* 0x80000010ff077210 */ /* 0x000fe20007f1e0ff */
[----:B------:R-:W-:-:S04]  /*6100*/  ULDC.64 UR10, c[0x0][0x740] ;  /* 0x0001d000000a7ab9 */ /* 0x000fc80000000a00 */
[----:B------:R-:W-:Y:S01]  /*6110*/  IMAD.X R2, RZ, RZ, ~R2, P0 ;  /* 0x000000ffff027224 */ /* 0x000fe200000e0e02 */
[----:B------:R-:W-:-:S03]  /*6120*/  ISETP.NE.U32.AND P0, PT, RZ, UR10, PT ;  /* 0x0000000aff007c0c */ /* 0x000fc6000bf05070 */
[----:B------:R-:W-:Y:S01]  /*6130*/  IMAD R6, R2, UR8, RZ ;  /* 0x0000000802067c24 */ /* 0x000fe2000f8e02ff */
[----:B------:R-:W-:Y:S01]  /*6140*/  ISETP.NE.AND.EX P0, PT, RZ, UR11, PT, P0 ;  /* 0x0000000bff007c0c */ /* 0x000fe2000bf05300 */
[----:B------:R-:W-:Y:S01]  /*6150*/  IMAD.WIDE.U32 R2, R7, UR8, R4 ;  /* 0x0000000807027c25 */ /* 0x000fe2000f8e0004 */
[----:B------:R-:W-:-:S03]  /*6160*/  ULDC UR8, c[0x0][0x718] ;  /* 0x0001c60000087ab9 */ /* 0x000fc60000000800 */
[----:B------:R-:W-:Y:S01]  /*6170*/  IMAD R7, R7, UR9, R6 ;  /* 0x0000000907077c24 */ /* 0x000fe2000f8e0206 */
[----:B------:R-:W-:Y:S01]  /*6180*/  ULDC UR9, c[0x0][0x154] ;  /* 0x0000550000097ab9 */ /* 0x000fe20000000800 */
[----:B0-----:R-:W-:Y:S02]  /*6190*/  IMAD.MOV R6, RZ, RZ, -R20 ;  /* 0x000000ffff067224 */ /* 0x001fe400078e0a14 */
[----:B------:R-:W-:Y:S01]  /*61a0*/  IMAD.IADD R3, R3, 0x1, R7 ;  /* 0x0000000103037824 */ /* 0x000fe200078e0207 */
[----:B------:R-:W0:Y:S01]  /*61b0*/  LDC R20, c[0x0][0x148] ;  /* 0x00005200ff147b82 */ /* 0x000e220000000800 */
[----:B-1----:R-:W-:Y:S01]  /*61c0*/  IMAD R17, R18, R6, R17 ;  /* 0x0000000612117224 */ /* 0x002fe200078e0211 */
[----:B------:R-:W-:Y:S02]  /*61d0*/  I2FP.F32.U32 R6, R13 ;  /* 0x0000000d00067245 */ /* 0x000fe40000201000 */
[--C-:B------:R-:W-:Y:S02]  /*61e0*/  SHF.R.U64 R18, R2, UR8, R3.reuse ;  /* 0x0000000802127c19 */ /* 0x100fe40008001203 */
[----:B------:R-:W-:Y:S01]  /*61f0*/  SHF.R.U32.HI R3, RZ, UR8, R3 ;  /* 0x00000008ff037c19 */ /* 0x000fe20008011603 */
[----:B------:R-:W-:Y:S01]  /*6200*/  FMUL R6, R6, UR9 ;  /* 0x0000000906067c20 */ /* 0x000fe20008400000 */
[----:B------:R-:W-:-:S02]  /*6210*/  ULDC UR8, c[0x0][0x708] ;  /* 0x0001c20000087ab9 */ /* 0x000fc40000000800 */
[--C-:B------:R-:W-:Y:S01]  /*6220*/  SHF.R.U64 R22, R18, UR8, R3.reuse ;  /* 0x0000000812167c19 */ /* 0x100fe20008001203 */
[----:B------:R1:W2:Y:S01]  /*6230*/  F2I.U32.TRUNC.NTZ R23, R6 ;  /* 0x0000000600177305 */ /* 0x0002a2000020f000 */
[----:B------:R-:W-:Y:S01]  /*6240*/  SHF.R.U32.HI R3, RZ, UR8, R3 ;  /* 0x00000008ff037c19 */ /* 0x000fe20008011603 */
[----:B------:R-:W-:-:S03]  /*6250*/  ULDC UR8, c[0x0][0x758] ;  /* 0x0001d60000087ab9 */ /* 0x000fc60000000800 */
[--C-:B------:R-:W-:Y:S02]  /*6260*/  SHF.R.U64 R19, R22, UR8, R3.reuse ;  /* 0x0000000816137c19 */ /* 0x100fe40008001203 */
[----:B------:R-:W-:-:S03]  /*6270*/  SHF.R.U32.HI R21, RZ, UR8, R3 ;  /* 0x00000008ff157c19 */ /* 0x000fc60008011603 */
[----:B------:R-:W-:Y:S02]  /*6280*/  IMAD.MOV.U32 R2, RZ, RZ, R19 ;  /* 0x000000ffff027224 */ /* 0x000fe400078e0013 */
[----:B------:R-:W-:Y:S01]  /*6290*/  IMAD.MOV.U32 R3, RZ, RZ, R21 ;  /* 0x000000ffff037224 */ /* 0x000fe200078e0015 */
[----:B-1----:R-:W-:Y:S06]  /*62a0*/  @!P0 BRA `(.L_x_110) ;  /* 0x0000000000288947 */ /* 0x002fec0003800000 */
        /* <DEDUP_REMOVED lines=10> */
.L_x_110:
[----:B------:R-:W-:Y:S01]  /*6350*/  ULDC UR8, c[0x0][0x748] ;  /* 0x0001d20000087ab9 */ /* 0x000fe20000000800 */
[----:B--2---:R-:W-:Y:S01]  /*6360*/  IMAD.MOV R23, RZ, RZ, -R23 ;  /* 0x000000ffff177224 */ /* 0x004fe200078e0a17 */
[----:B------:R-:W-:Y:S01]  /*6370*/  SHF.R.U64 R3, R2, UR8, R3 ;  /* 0x0000000802037c19 */ /* 0x000fe20008001203 */
[----:B------:R-:W-:Y:S01]  /*6380*/  ULDC UR8, c[0x0][0x738] ;  /* 0x0001ce0000087ab9 */ /* 0x000fe20000000800 */
[----:B------:R-:W-:Y:S01]  /*6390*/  LOP3.LUT R2, R22, UR14, RZ, 0xc0, !PT ;  /* 0x0000000e16027c12 */ /* 0x000fe2000f8ec0ff */
[----:B0-----:R-:W-:Y:S01]  /*63a0*/  @P3 IMAD R17, R20, R23, R13 ;  /* 0x0000001714113224 */ /* 0x001fe200078e020d */
[----:B------:R-:W-:Y:S01]  /*63b0*/  LOP3.LUT R18, R18, UR5, RZ, 0xc0, !PT ;  /* 0x0000000512127c12 */ /* 0x000fe2000f8ec0ff */
[----:B------:R-:W-:Y:S01]  /*63c0*/  IMAD.MOV R6, RZ, RZ, -R3 ;  /* 0x000000ffff067224 */ /* 0x000fe200078e0a03 */
[----:B------:R-:W-:Y:S01]  /*63d0*/  ULDC UR9, c[0x0][0x710] ;  /* 0x0001c40000097ab9 */ /* 0x000fe20000000800 */
[----:B------:R-:W-:Y:S02]  /*63e0*/  IMAD R2, R3, UR7, R2 ;  /* 0x0000000703027c24 */ /* 0x000fe4000f8e0202 */
[----:B------:R-:W-:Y:S01]  /*63f0*/  IMAD R19, R6, UR8, R19 ;  /* 0x0000000806137c24 */ /* 0x000fe2000f8e0213 */
[----:B------:R-:W-:Y:S01]  /*6400*/  ULDC UR8, c[0x0][0x700] ;  /* 0x0001c00000087ab9 */ /* 0x000fe20000000800 */
[----:B------:R-:W-:-:S02]  /*6410*/  IMAD R17, R2, UR9, R17 ;  /* 0x0000000902117c24 */ /* 0x000fc4000f8e0211 */
[----:B------:R-:W-:Y:S02]  /*6420*/  IMAD R18, R19, UR8, R18 ;  /* 0x0000000813127c24 */ /* 0x000fe4000f8e0212 */
[----:B------:R-:W-:-:S03]  /*6430*/  IMAD.MOV.U32 R2, RZ, RZ, 0x1 ;  /* 0x00000001ff027424 */ /* 0x000fc600078e00ff */
[----:B------:R-:W-:Y:S02]  /*6440*/  SEL R6, R18, R17, !P3 ;  /* 0x0000001112067207 */ /* 0x000fe40005800000 */
[----:B------:R-:W-:-:S07]  /*6450*/  SEL R3, R17, R18, !P3 ;  /* 0x0000001211037207 */ /* 0x000fce0005800000 */
.L_x_108:
[----:B------:R-:W-:Y:S05]  /*6460*/  BSYNC B1 ;  /* 0x0000000000017941 */ /* 0x000fea0003800000 */
.L_x_107:
[----:B------:R-:W-:-:S13]  /*6470*/  LOP3.LUT P0, RZ, R2, 0xff, RZ, 0xc0, !PT ;  /* 0x000000ff02ff7812 */ /* 0x000fda000780c0ff */
[----:B------:R-:W-:Y:S05]  /*6480*/  @P0 BRA `(.L_x_111) ;  /* 0xfffffff4001c0947 */ /* 0x000fea000383ffff */
[----:B------:R-:W-:Y:S05]  /*6490*/  BSYNC B0 ;  /* 0x0000000000007941 */ /* 0x000fea0003800000 */
.L_x_100:
[----:B------:R-:W-:-:S03]  /*64a0*/  UMOV UR8, 0xffffffff ;  /* 0xffffffff00087882 */ /* 0x000fc60000000000 */
[----:B------:R-:W-:Y:S05]  /*64b0*/  BRA.DIV UR8, `(.L_x_112) ;  /* 0x0000000e08f87947 */ /* 0x000fea000b800000 */
[----:B------:R-:W-:-:S13]  /*64c0*/  ELECT P0, URZ, PT ;  /* 0x00000000003f782f */ /* 0x000fda0003800000 */
.L_x_147:
[----:B------:R-:W-:Y:S04]  /*64d0*/  BSSY B0, `(.L_x_113) ;  /* 0x00000e8000007945 */ /* 0x000fe80003800000 */
[----:B------:R-:W-:Y:S05]  /*64e0*/  @!P0 BRA `(.L_x_114) ;  /* 0x0000000c00988947 */ /* 0x000fea0003800000 */
[----:B------:R-:W-:-:S04]  /*64f0*/  LOP3.LUT R0, R0, 0x2, RZ, 0xfc, !PT ;  /* 0x0000000200007812 */ /* 0x000fc800078efcff */
[----:B------:R-:W-:-:S13]  /*6500*/  ISETP.NE.AND P0, PT, R0, 0x3, PT ;  /* 0x000000030000780c */ /* 0x000fda0003f05270 */
[----:B------:R-:W-:Y:S05]  /*6510*/  @!P0 BRA `(.L_x_115) ;  /* 0x0000000000048947 */ /* 0x000fea0003800000 */
[----:B------:R-:W-:Y:S01]  /*6520*/  BPT.TRAP 0x1 ;  /* 0x000000040000795c */ /* 0x000fe20000300000 */
.L_x_115:
[----:B------:R-:W0:Y:S01]  /*6530*/  S2R R3, SR_CgaCtaId ;  /* 0x0000000000037919 */ /* 0x000e220000008800 */
[----:B------:R-:W-:Y:S02]  /*6540*/  MOV R0, 0x400 ;  /* 0x0000040000007802 */ /* 0x000fe40000000f00 */
[----:B------:R-:W-:Y:S02]  /*6550*/  SHF.L.U32 R2, R9, 0x1f, RZ ;  /* 0x0000001f09027819 */ /* 0x000fe400000006ff */
[----:B0-----:R-:W-:-:S05]  /*6560*/  LEA R3, R3, R0, 0x18 ;  /* 0x0000000003037211 */ /* 0x001fca00078ec0ff */
[----:B------:R-:W-:-:S04]  /*6570*/  VIADD R3, R3, 0xc8 ;  /* 0x000000c803037836 */ /* 0x000fc80000000000 */
[C---:B------:R-:W-:Y:S02]  /*6580*/  IMAD R5, R12.reuse, 0x8, R3 ;  /* 0x000000080c057824 */ /* 0x040fe400078e0203 */
[----:B------:R-:W-:Y:S02]  /*6590*/  VIADD R12, R12, 0x1 ;  /* 0x000000010c0c7836 */ /* 0x000fe40000000000 */
[----:B------:R-:W0:Y:S03]  /*65a0*/  SYNCS.PHASECHK.TRANS64.TRYWAIT P0, [R5+URZ], R2 ;  /* 0x00000002050075a7 */ /* 0x000e26000800017f */
[----:B------:R-:W-:-:S04]  /*65b0*/  ISETP.NE.AND P1, PT, R12, 0x19, PT ;  /* 0x000000190c00780c */ /* 0x000fc80003f25270 */
[----:B------:R-:W-:Y:S02]  /*65c0*/  SEL R0, RZ, 0x1, P1 ;  /* 0x00000001ff007807 */ /* 0x000fe40000800000 */
[----:B------:R-:W-:Y:S02]  /*65d0*/  SEL R12, R12, RZ, P1 ;  /* 0x000000ff0c0c7207 */ /* 0x000fe40000800000 */
[----:B------:R-:W-:-:S03]  /*65e0*/  LOP3.LUT R9, R9, R0, RZ, 0x3c, !PT ;  /* 0x0000000009097212 */ /* 0x000fc600078e3cff */
[----:B------:R-:W-:Y:S01]  /*65f0*/  IMAD R7, R12, 0x8, R3 ;  /* 0x000000080c077824 */ /* 0x000fe200078e0203 */
[----:B------:R-:W-:Y:S01]  /*6600*/  SHF.L.U32 R4, R9, 0x1f, RZ ;  /* 0x0000001f09047819 */ /* 0x000fe200000006ff */
[----:B0-----:R-:W-:Y:S06]  /*6610*/  @!P0 BRA `(.L_x_116) ;  /* 0x0000000c00c08947 */ /* 0x001fec0003800000 */
.L_x_148:
[----:B------:R-:W1:Y:S01]  /*6620*/  SYNCS.PHASECHK.TRANS64.TRYWAIT P0, [R7+URZ], R4 ;  /* 0x00000004070075a7 */ /* 0x000e62000800017f */
[----:B------:R-:W-:-:S05]  /*6630*/  VIADD R0, R12, 0x1 ;  /* 0x000000010c007836 */ /* 0x000fca0000000000 */
[----:B------:R-:W-:-:S04]  /*6640*/  ISETP.NE.AND P1, PT, R0, 0x19, PT ;  /* 0x000000190000780c */ /* 0x000fc80003f25270 */
[----:B0-----:R-:W-:Y:S02]  /*6650*/  SEL R2, RZ, 0x1, P1 ;  /* 0x00000001ff027807 */ /* 0x001fe40000800000 */
[----:B------:R-:W-:Y:S02]  /*6660*/  SEL R0, R0, RZ, P1 ;  /* 0x000000ff00007207 */ /* 0x000fe40000800000 */
[----:B------:R-:W-:-:S03]  /*6670*/  LOP3.LUT R9, R9, R2, RZ, 0x3c, !PT ;  /* 0x0000000209097212 */ /* 0x000fc600078e3cff */
[----:B------:R-:W-:Y:S01]  /*6680*/  IMAD R6, R0, 0x8, R3 ;  /* 0x0000000800067824 */ /* 0x000fe200078e0203 */
[----:B------:R-:W-:Y:S01]  /*6690*/  SHF.L.U32 R5, R9, 0x1f, RZ ;  /* 0x0000001f09057819 */ /* 0x000fe200000006ff */
[----:B-1----:R-:W-:Y:S06]  /*66a0*/  @!P0 BRA `(.L_x_117) ;  /* 0x0000000c00b08947 */ /* 0x002fec0003800000 */
.L_x_149:
[----:B------:R-:W1:Y:S01]  /*66b0*/  SYNCS.PHASECHK.TRANS64.TRYWAIT P0, [R6+URZ], R5 ;  /* 0x00000005060075a7 */ /* 0x000e62000800017f */
[----:B------:R-:W-:-:S05]  /*66c0*/  VIADD R0, R0, 0x1 ;  /* 0x0000000100007836 */ /* 0x000fca0000000000 */
[----:B------:R-:W-:-:S04]  /*66d0*/  ISETP.NE.AND P1, PT, R0, 0x19, PT ;  /* 0x000000190000780c */ /* 0x000fc80003f25270 */
[----:B------:R-:W-:Y:S02]  /*66e0*/  SEL R2, RZ, 0x1, P1 ;  /* 0x00000001ff027807 */ /* 0x000fe40000800000 */
[----:B------:R-:W-:Y:S02]  /*66f0*/  SEL R0, R0, RZ, P1 ;  /* 0x000000ff00007207 */ /* 0x000fe40000800000 */
[----:B------:R-:W-:-:S03]  /*6700*/  LOP3.LUT R9, R9, R2, RZ, 0x3c, !PT ;  /* 0x0000000209097212 */ /* 0x000fc600078e3cff */
[----:B0-----:R-:W-:Y:S01]  /*6710*/  IMAD R7, R0, 0x8, R3 ;  /* 0x0000000800077824 */ /* 0x001fe200078e0203 */
[----:B------:R-:W-:Y:S01]  /*6720*/  SHF.L.U32 R4, R9, 0x1f, RZ ;  /* 0x0000001f09047819 */ /* 0x000fe200000006ff */
[----:B-1----:R-:W-:Y:S06]  /*6730*/  @!P0 BRA `(.L_x_118) ;  /* 0x0000000c00a08947 */ /* 0x002fec0003800000 */
.L_x_150:
        /* <DEDUP_REMOVED lines=9> */
.L_x_151:
        /* <DEDUP_REMOVED lines=9> */
.L_x_152:
        /* <DEDUP_REMOVED lines=9> */
.L_x_153:
        /* <DEDUP_REMOVED lines=9> */
.L_x_154:
        /* <DEDUP_REMOVED lines=9> */
.L_x_155:
        /* <DEDUP_REMOVED lines=9> */
.L_x_156:
        /* <DEDUP_REMOVED lines=9> */
.L_x_157:
        /* <DEDUP_REMOVED lines=9> */
.L_x_158:
        /* <DEDUP_REMOVED lines=9> */
.L_x_159:
        /* <DEDUP_REMOVED lines=9> */
.L_x_160:
        /* <DEDUP_REMOVED lines=9> */
.L_x_161:
        /* <DEDUP_REMOVED lines=9> */
.L_x_162:
        /* <DEDUP_REMOVED lines=9> */
.L_x_163:
        /* <DEDUP_REMOVED lines=9> */
.L_x_164:
        /* <DEDUP_REMOVED lines=9> */
.L_x_165:
        /* <DEDUP_REMOVED lines=9> */
.L_x_166:
        /* <DEDUP_REMOVED lines=9> */
.L_x_167:
        /* <DEDUP_REMOVED lines=9> */
.L_x_168:
        /* <DEDUP_REMOVED lines=9> */
.L_x_169:
        /* <DEDUP_REMOVED lines=9> */
.L_x_170:
[----:B------:R-:W1:Y:S01]  /*7280*/  SYNCS.PHASECHK.TRANS64.TRYWAIT P0, [R7+URZ], R4 ;  /* 0x00000004070075a7 */ /* 0x000e62000800017f */
[----:B------:R-:W-:-:S05]  /*7290*/  VIADD R0, R0, 0x1 ;  /* 0x0000000100007836 */ /* 0x000fca0000000000 */
[----:B------:R-:W-:-:S04]  /*72a0*/  ISETP.NE.AND P1, PT, R0, 0x19, PT ;  /* 0x000000190000780c */ /* 0x000fc80003f25270 */
[----:B------:R-:W-:Y:S02]  /*72b0*/  SEL R2, RZ, 0x1, P1 ;  /* 0x00000001ff027807 */ /* 0x000fe40000800000 */
[----:B------:R-:W-:Y:S02]  /*72c0*/  SEL R0, R0, RZ, P1 ;  /* 0x000000ff00007207 */ /* 0x000fe40000800000 */
[----:B------:R-:W-:Y:S01]  /*72d0*/  LOP3.LUT R2, R9, R2, RZ, 0x3c, !PT ;  /* 0x0000000209027212 */ /* 0x000fe200078e3cff */
[----:B-1----:R-:W-:Y:S06]  /*72e0*/  @!P0 BRA `(.L_x_139) ;  /* 0x0000000800588947 */ /* 0x002fec0003800000 */
.L_x_171:
[----:B------:R-:W-:Y:S01]  /*72f0*/  IMAD R3, R0, 0x8, R3 ;  /* 0x0000000800037824 */ /* 0x000fe200078e0203 */
[----:B------:R-:W-:-:S07]  /*7300*/  SHF.L.U32 R0, R2, 0x1f, RZ ;  /* 0x0000001f02007819 */ /* 0x000fce00000006ff */
.L_x_140:
[----:B--2---:R2:W3:Y:S02]  /*7310*/  SYNCS.PHASECHK.TRANS64.TRYWAIT P0, [R3+URZ], R0 ;  /* 0x00000000030075a7 */ /* 0x0044e4000800017f */
[----:B---3--:R-:W-:Y:S05]  /*7320*/  @!P0 NANOSLEEP.SYNCS 0x989680 ;  /* 0x009896800000895d */ /* 0x008fea0003900000 */
[----:B------:R-:W3:Y:S02]  /*7330*/  @!P0 SYNCS.PHASECHK.TRANS64 P0, [R3+URZ], R0 ;  /* 0x00000000030085a7 */ /* 0x000ee4000800007f */
[----:B---3--:R-:W-:Y:S05]  /*7340*/  @!P0 BRA `(.L_x_140) ;  /* 0xfffffffc00f08947 */ /* 0x008fea000383ffff */
.L_x_114:
[----:B------:R-:W-:Y:S05]  /*7350*/  BSYNC B0 ;  /* 0x0000000000007941 */ /* 0x000fea0003800000 */
.L_x_113:
[----:B------:R-:W-:Y:S05]  /*7360*/  EXIT ;  /* 0x000000000000794d */ /* 0x000fea0003800000 */
.L_x_22:
[----:B-1----:R-:W-:-:S04]  /*7370*/  IMAD.U32 R84, RZ, RZ, UR8 ;  /* 0x00000008ff547e24 */ /* 0x002fc8000f8e00ff */
[----:B------:R1:W4:Y:S03]  /*7380*/  SYNCS.PHASECHK.TRANS64.TRYWAIT P0, [R84+URZ], R75 ;  /* 0x0000004b540075a7 */ /* 0x000326000800017f */
[----:B----4-:R-:W-:Y:S05]  /*7390*/  @!P0 NANOSLEEP.SYNCS 0x989680 ;  /* 0x009896800000895d */ /* 0x010fea0003900000 */
[----:B------:R-:W4:Y:S02]  /*73a0*/  @!P0 SYNCS.PHASECHK.TRANS64 P0, [R84+URZ], R75 ;  /* 0x0000004b540085a7 */ /* 0x000f24000800007f */
[----:B----4-:R-:W-:Y:S05]  /*73b0*/  @!P0 BRA `(.L_x_22) ;  /* 0xfffffffc00ec8947 */ /* 0x010fea000383ffff */
[----:B------:R-:W-:Y:S05]  /*73c0*/  BRA `(.L_x_21) ;  /* 0xffffffa8004c7947 */ /* 0x000fea000383ffff */
.L_x_101:
[----:B------:R-:W-:Y:S01]  /*73d0*/  BSSY B1, `(.L_x_141) ;  /* 0x0000006000017945 */ /* 0x000fe20003800000 */
[----:B------:R-:W-:-:S07]  /*73e0*/  IMAD.MOV.U32 R2, RZ, RZ, -0x1 ;  /* 0xffffffffff027424 */ /* 0x000fce00078e00ff */
[----:B------:R-:W-:Y:S05]  /*73f0*/  WARPSYNC.COLLECTIVE R2, `(.L_x_142) ;  /* 0x00000000020c7348 */ /* 0x000fea0003c00000 */
[----:B------:R-:W-:Y:S02]  /*7400*/  ELECT P0, UR62, PT ;  /* 0x00000000003e782f */ /* 0x000fe40003800000 */
[----:B------:R-:W-:Y:S01]  /*7410*/  MOV R2, UR62 ;  /* 0x0000003e00027c02 */ /* 0x000fe20008000f00 */
[----:B------:R-:W-:Y:S10]  /*7420*/  ENDCOLLECTIVE ;  /* 0x000000000000791b */ /* 0x000ff40003800000 */
.L_x_142:
[----:B------:R-:W-:Y:S05]  /*7430*/  BSYNC B1 ;  /* 0x0000000000017941 */ /* 0x000fea0003800000 */
.L_x_141:
[----:B------:R-:W-:Y:S05]  /*7440*/  BRA `(.L_x_143) ;  /* 0xffffffe400387947 */ /* 0x000fea000383ffff */
.L_x_104:
[----:B0-----:R0:W1:Y:S02]  /*7450*/  SYNCS.PHASECHK.TRANS64.TRYWAIT P0, [R18+URZ+0xc8], R7 ;  /* 0x0000c807120075a7 */ /* 0x001064000800017f */
[----:B-1----:R-:W-:Y:S05]  /*7460*/  @!P0 NANOSLEEP.SYNCS 0x989680 ;  /* 0x009896800000895d */ /* 0x002fea0003900000 */
[----:B------:R-:W1:Y:S02]  /*7470*/  @!P0 SYNCS.PHASECHK.TRANS64 P0, [R18+URZ+0xc8], R7 ;  /* 0x0000c807120085a7 */ /* 0x000e64000800007f */
[----:B-1----:R-:W-:Y:S05]  /*7480*/  @!P0 BRA `(.L_x_104) ;  /* 0xfffffffc00f08947 */ /* 0x002fea000383ffff */
[----:B------:R-:W-:Y:S05]  /*7490*/  BRA `(.L_x_144) ;  /* 0xffffffe400747947 */ /* 0x000fea000383ffff */
.L_x_112:
[----:B------:R-:W-:Y:S01]  /*74a0*/  BSSY B0, `(.L_x_145) ;  /* 0x0000006000007945 */ /* 0x000fe20003800000 */
[----:B------:R-:W-:-:S07]  /*74b0*/  IMAD.MOV.U32 R2, RZ, RZ, -0x1 ;  /* 0xffffffffff027424 */ /* 0x000fce00078e00ff */
[----:B------:R-:W-:Y:S05]  /*74c0*/  WARPSYNC.COLLECTIVE R2, `(.L_x_146) ;  /* 0x00000000020c7348 */ /* 0x000fea0003c00000 */
[----:B------:R-:W-:Y:S02]  /*74d0*/  ELECT P0, UR62, PT ;  /* 0x00000000003e782f */ /* 0x000fe40003800000 */
[----:B------:R-:W-:Y:S01]  /*74e0*/  MOV R2, UR62 ;  /* 0x0000003e00027c02 */ /* 0x000fe20008000f00 */
[----:B------:R-:W-:Y:S10]  /*74f0*/  ENDCOLLECTIVE ;  /* 0x000000000000791b */ /* 0x000ff40003800000 */
.L_x_146:
[----:B------:R-:W-:Y:S05]  /*7500*/  BSYNC B0 ;  /* 0x0000000000007941 */ /* 0x000fea0003800000 */
.L_x_145:
[----:B------:R-:W-:Y:S05]  /*7510*/  BRA `(.L_x_147) ;  /* 0xffffffec00ec7947 */ /* 0x000fea000383ffff */
.L_x_116:
[----:B0-----:R0:W1:Y:S02]  /*7520*/  SYNCS.PHASECHK.TRANS64.TRYWAIT P0, [R5+URZ], R2 ;  /* 0x00000002050075a7 */ /* 0x001064000800017f */
[----:B-1----:R-:W-:Y:S05]  /*7530*/  @!P0 NANOSLEEP.SYNCS 0x989680 ;  /* 0x009896800000895d */ /* 0x002fea0003900000 */
[----:B------:R-:W1:Y:S02]  /*7540*/  @!P0 SYNCS.PHASECHK.TRANS64 P0, [R5+URZ], R2 ;  /* 0x00000002050085a7 */ /* 0x000e64000800007f */
[----:B-1----:R-:W-:Y:S05]  /*7550*/  @!P0 BRA `(.L_x_116) ;  /* 0xfffffffc00f08947 */ /* 0x002fea000383ffff */
[----:B------:R-:W-:Y:S05]  /*7560*/  BRA `(.L_x_148) ;  /* 0xfffffff0002c7947 */ /* 0x000fea000383ffff */
.L_x_117:
[----:B0-----:R0:W1:Y:S02]  /*7570*/  SYNCS.PHASECHK.TRANS64.TRYWAIT P0, [R7+URZ], R4 ;  /* 0x00000004070075a7 */ /* 0x001064000800017f */
[----:B-1----:R-:W-:Y:S05]  /*7580*/  @!P0 NANOSLEEP.SYNCS 0x989680 ;  /* 0x009896800000895d */ /* 0x002fea0003900000 */
[----:B------:R-:W1:Y:S02]  /*7590*/  @!P0 SYNCS.PHASECHK.TRANS64 P0, [R7+URZ], R4 ;  /* 0x00000004070085a7 */ /* 0x000e64000800007f */
[----:B-1----:R-:W-:Y:S05]  /*75a0*/  @!P0 BRA `(.L_x_117) ;  /* 0xfffffffc00f08947 */ /* 0x002fea000383ffff */
[----:B------:R-:W-:Y:S05]  /*75b0*/  BRA `(.L_x_149) ;  /* 0xfffffff0003c7947 */ /* 0x000fea000383ffff */
.L_x_118:
[----:B0-----:R0:W1:Y:S02]  /*75c0*/  SYNCS.PHASECHK.TRANS64.TRYWAIT P0, [R6+URZ], R5 ;  /* 0x00000005060075a7 */ /* 0x001064000800017f */
[----:B-1----:R-:W-:Y:S05]  /*75d0*/  @!P0 NANOSLEEP.SYNCS 0x989680 ;  /* 0x009896800000895d */ /* 0x002fea0003900000 */
[----:B------:R-:W1:Y:S02]  /*75e0*/  @!P0 SYNCS.PHASECHK.TRANS64 P0, [R6+URZ], R5 ;  /* 0x00000005060085a7 */ /* 0x000e64000800007f */
[----:B-1----:R-:W-:Y:S05]  /*75f0*/  @!P0 BRA `(.L_x_118) ;  /* 0xfffffffc00f08947 */ /* 0x002fea000383ffff */
[----:B------:R-:W-:Y:S05]  /*7600*/  BRA `(.L_x_150) ;  /* 0xfffffff0004c7947 */ /* 0x000fea000383ffff */
.L_x_119:
[----:B0-----:R0:W1:Y:S02]  /*7610*/  SYNCS.PHASECHK.TRANS64.TRYWAIT P0, [R7+URZ], R4 ;  /* 0x00000004070075a7 */ /* 0x001064000800017f */
[----:B-1----:R-:W-:Y:S05]  /*7620*/  @!P0 NANOSLEEP.SYNCS 0x989680 ;  /* 0x009896800000895d */ /* 0x002fea0003900000 */
[----:B------:R-:W1:Y:S02]  /*7630*/  @!P0 SYNCS.PHASECHK.TRANS64 P0, [R7+URZ], R4 ;  /* 0x00000004070085a7 */ /* 0x000e64000800007f */
[----:B-1----:R-:W-:Y:S05]  /*7640*/  @!P0 BRA `(.L_x_119) ;  /* 0xfffffffc00f08947 */ /* 0x002fea000383ffff */
[----:B------:R-:W-:Y:S05]  /*7650*/  BRA `(.L_x_151) ;  /* 0xfffffff0005c7947 */ /* 0x000fea000383ffff */
.L_x_120:
[----:B0-----:R0:W1:Y:S02]  /*7660*/  SYNCS.PHASECHK.TRANS64.TRYWAIT P0, [R6+URZ], R5 ;  /* 0x00000005060075a7 */ /* 0x001064000800017f */
[----:B-1----:R-:W-:Y:S05]  /*7670*/  @!P0 NANOSLEEP.SYNCS 0x989680 ;  /* 0x009896800000895d */ /* 0x002fea0003900000 */
[----:B------:R-:W1:Y:S02]  /*7680*/  @!P0 SYNCS.PHASECHK.TRANS64 P0, [R6+URZ], R5 ;  /* 0x00000005060085a7 */ /* 0x000e64000800007f */
[----:B-1----:R-:W-:Y:S05]  /*7690*/  @!P0 BRA `(.L_x_120) ;  /* 0xfffffffc00f08947 */ /* 0x002fea000383ffff */
[----:B------:R-:W-:Y:S05]  /*76a0*/  BRA `(.L_x_152) ;  /* 0xfffffff0006c7947 */ /* 0x000fea000383ffff */
.L_x_121:
[----:B0-----:R0:W1:Y:S02]  /*76b0*/  SYNCS.PHASECHK.TRANS64.TRYWAIT P0, [R7+URZ], R4 ;  /* 0x00000004070075a7 */ /* 0x001064000800017f */
[----:B-1----:R-:W-:Y:S05]  /*76c0*/  @!P0 NANOSLEEP.SYNCS 0x989680 ;  /* 0x009896800000895d */ /* 0x002fea0003900000 */
[----:B------:R-:W1:Y:S02]  /*76d0*/  @!P0 SYNCS.PHASECHK.TRANS64 P0, [R7+URZ], R4 ;  /* 0x00000004070085a7 */ /* 0x000e64000800007f */
[----:B-1----:R-:W-:Y:S05]  /*76e0*/  @!P0 BRA `(.L_x_121) ;  /* 0xfffffffc00f08947 */ /* 0x002fea000383ffff */
[----:B------:R-:W-:Y:S05]  /*76f0*/  BRA `(.L_x_153) ;  /* 0xfffffff0007c7947 */ /* 0x000fea000383ffff */
.L_x_122:
[----:B0-----:R0:W1:Y:S02]  /*7700*/  SYNCS.PHASECHK.TRANS64.TRYWAIT P0, [R6+URZ], R5 ;  /* 0x00000005060075a7 */ /* 0x001064000800017f */
[----:B-1----:R-:W-:Y:S05]  /*7710*/  @!P0 NANOSLEEP.SYNCS 0x989680 ;  /* 0x009896800000895d */ /* 0x002fea0003900000 */
[----:B------:R-:W1:Y:S02]  /*7720*/  @!P0 SYNCS.PHASECHK.TRANS64 P0, [R6+URZ], R5 ;  /* 0x00000005060085a7 */ /* 0x000e64000800007f */
[----:B-1----:R-:W-:Y:S05]  /*7730*/  @!P0 BRA `(.L_x_122) ;  /* 0xfffffffc00f08947 */ /* 0x002fea000383ffff */
[----:B------:R-:W-:Y:S05]  /*7740*/  BRA `(.L_x_154) ;  /* 0xfffffff0008c7947 */ /* 0x000fea000383ffff */
.L_x_123:
[----:B0-----:R0:W1:Y:S02]  /*7750*/  SYNCS.PHASECHK.TRANS64.TRYWAIT P0, [R7+URZ], R4 ;  /* 0x00000004070075a7 */ /* 0x001064000800017f */
[----:B-1----:R-:W-:Y:S05]  /*7760*/  @!P0 NANOSLEEP.SYNCS 0x989680 ;  /* 0x009896800000895d */ /* 0x002fea0003900000 */
[----:B------:R-:W1:Y:S02]  /*7770*/  @!P0 SYNCS.PHASECHK.TRANS64 P0, [R7+URZ], R4 ;  /* 0x00000004070085a7 */ /* 0x000e64000800007f */
[----:B-1----:R-:W-:Y:S05]  /*7780*/  @!P0 BRA `(.L_x_123) ;  /* 0xfffffffc00f08947 */ /* 0x002fea000383ffff */
[----:B------:R-:W-:Y:S05]  /*7790*/  BRA `(.L_x_155) ;  /* 0xfffffff0009c7947 */ /* 0x000fea000383ffff */
.L_x_124:
[----:B0-----:R0:W1:Y:S02]  /*77a0*/  SYNCS.PHASECHK.TRANS64.TRYWAIT P0, [R6+URZ], R5 ;  /* 0x00000005060075a7 */ /* 0x001064000800017f */
[----:B-1----:R-:W-:Y:S05]  /*77b0*/  @!P0 NANOSLEEP.SYNCS 0x989680 ;  /* 0x009896800000895d */ /* 0x002fea0003900000 */
[----:B------:R-:W1:Y:S02]  /*77c0*/  @!P0 SYNCS.PHASECHK.TRANS64 P0, [R6+URZ], R5 ;  /* 0x00000005060085a7 */ /* 0x000e64000800007f */
[----:B-1----:R-:W-:Y:S05]  /*77d0*/  @!P0 BRA `(.L_x_124) ;  /* 0xfffffffc00f08947 */ /* 0x002fea000383ffff */
[----:B------:R-:W-:Y:S05]  /*77e0*/  BRA `(.L_x_156) ;  /* 0xfffffff000ac7947 */ /* 0x000fea000383ffff */
.L_x_125:
[----:B0-----:R0:W1:Y:S02]  /*77f0*/  SYNCS.PHASECHK.TRANS64.TRYWAIT P0, [R7+URZ], R4 ;  /* 0x00000004070075a7 */ /* 0x001064000800017f */
[----:B-1----:R-:W-:Y:S05]  /*7800*/  @!P0 NANOSLEEP.SYNCS 0x989680 ;  /* 0x009896800000895d */ /* 0x002fea0003900000 */
[----:B------:R-:W1:Y:S02]  /*7810*/  @!P0 SYNCS.PHASECHK.TRANS64 P0, [R7+URZ], R4 ;  /* 0x00000004070085a7 */ /* 0x000e64000800007f */
[----:B-1----:R-:W-:Y:S05]  /*7820*/  @!P0 BRA `(.L_x_125) ;  /* 0xfffffffc00f08947 */ /* 0x002fea000383ffff */
[----:B------:R-:W-:Y:S05]  /*7830*/  BRA `(.L_x_157) ;  /* 0xfffffff000bc7947 */ /* 0x000fea000383ffff */
.L_x_126:
[----:B0-----:R0:W1:Y:S02]  /*7840*/  SYNCS.PHASECHK.TRANS64.TRYWAIT P0, [R6+URZ], R5 ;  /* 0x00000005060075a7 */ /* 0x001064000800017f */
[----:B-1----:R-:W-:Y:S05]  /*7850*/  @!P0 NANOSLEEP.SYNCS 0x989680 ;  /* 0x009896800000895d */ /* 0x002fea0003900000 */
[----:B------:R-:W1:Y:S02]  /*7860*/  @!P0 SYNCS.PHASECHK.TRANS64 P0, [R6+URZ], R5 ;  /* 0x00000005060085a7 */ /* 0x000e64000800007f */
[----:B-1----:R-:W-:Y:S05]  /*7870*/  @!P0 BRA `(.L_x_126) ;  /* 0xfffffffc00f08947 */ /* 0x002fea000383ffff */
[----:B------:R-:W-:Y:S05]  /*7880*/  BRA `(.L_x_158) ;  /* 0xfffffff000cc7947 */ /* 0x000fea000383ffff */
.L_x_127:
[----:B0-----:R0:W1:Y:S02]  /*7890*/  SYNCS.PHASECHK.TRANS64.TRYWAIT P0, [R7+URZ], R4 ;  /* 0x00000004070075a7 */ /* 0x001064000800017f */
[----:B-1----:R-:W-:Y:S05]  /*78a0*/  @!P0 NANOSLEEP.SYNCS 0x989680 ;  /* 0x009896800000895d */ /* 0x002fea0003900000 */
[----:B------:R-:W1:Y:S02]  /*78b0*/  @!P0 SYNCS.PHASECHK.TRANS64 P0, [R7+URZ], R4 ;  /* 0x00000004070085a7 */ /* 0x000e64000800007f */
[----:B-1----:R-:W-:Y:S05]  /*78c0*/  @!P0 BRA `(.L_x_127) ;  /* 0xfffffffc00f08947 */ /* 0x002fea000383ffff */
[----:B------:R-:W-:Y:S05]  /*78d0*/  BRA `(.L_x_159) ;  /* 0xfffffff000dc7947 */ /* 0x000fea000383ffff */
.L_x_128:
[----:B0-----:R0:W1:Y:S02]  /*78e0*/  SYNCS.PHASECHK.TRANS64.TRYWAIT P0, [R6+URZ], R5 ;  /* 0x00000005060075a7 */ /* 0x001064000800017f */
[----:B-1----:R-:W-:Y:S05]  /*78f0*/  @!P0 NANOSLEEP.SYNCS 0x989680 ;  /* 0x009896800000895d */ /* 0x002fea0003900000 */
[----:B------:R-:W1:Y:S02]  /*7900*/  @!P0 SYNCS.PHASECHK.TRANS64 P0, [R6+URZ], R5 ;  /* 0x00000005060085a7 */ /* 0x000e64000800007f */
[----:B-1----:R-:W-:Y:S05]  /*7910*/  @!P0 BRA `(.L_x_128) ;  /* 0xfffffffc00f08947 */ /* 0x002fea000383ffff */
[----:B------:R-:W-:Y:S05]  /*7920*/  BRA `(.L_x_160) ;  /* 0xfffffff000ec7947 */ /* 0x000fea000383ffff */
.L_x_129:
[----:B0-----:R0:W1:Y:S02]  /*7930*/  SYNCS.PHASECHK.TRANS64.TRYWAIT P0, [R7+URZ], R4 ;  /* 0x00000004070075a7 */ /* 0x001064000800017f */
[----:B-1----:R-:W-:Y:S05]  /*7940*/  @!P0 NANOSLEEP.SYNCS 0x989680 ;  /* 0x009896800000895d */ /* 0x002fea0003900000 */
[----:B------:R-:W1:Y:S02]  /*7950*/  @!P0 SYNCS.PHASECHK.TRANS64 P0, [R7+URZ], R4 ;  /* 0x00000004070085a7 */ /* 0x000e64000800007f */
[----:B-1----:R-:W-:Y:S05]  /*7960*/  @!P0 BRA `(.L_x_129) ;  /* 0xfffffffc00f08947 */ /* 0x002fea000383ffff */
[----:B------:R-:W-:Y:S05]  /*7970*/  BRA `(.L_x_161) ;  /* 0xfffffff000fc7947 */ /* 0x000fea000383ffff */
.L_x_130:
[----:B0-----:R0:W1:Y:S02]  /*7980*/  SYNCS.PHASECHK.TRANS64.TRYWAIT P0, [R6+URZ], R5 ;  /* 0x00000005060075a7 */ /* 0x001064000800017f */
[----:B-1----:R-:W-:Y:S05]  /*7990*/  @!P0 NANOSLEEP.SYNCS 0x989680 ;  /* 0x009896800000895d */ /* 0x002fea0003900000 */
[----:B------:R-:W1:Y:S02]  /*79a0*/  @!P0 SYNCS.PHASECHK.TRANS64 P0, [R6+URZ], R5 ;  /* 0x00000005060085a7 */ /* 0x000e64000800007f */
[----:B-1----:R-:W-:Y:S05]  /*79b0*/  @!P0 BRA `(.L_x_130) ;  /* 0xfffffffc00f08947 */ /* 0x002fea000383ffff */
[----:B------:R-:W-:Y:S05]  /*79c0*/  BRA `(.L_x_162) ;  /* 0xfffffff4000c7947 */ /* 0x000fea000383ffff */
.L_x_131:
[----:B0-----:R0:W1:Y:S02]  /*79d0*/  SYNCS.PHASECHK.TRANS64.TRYWAIT P0, [R7+URZ], R4 ;  /* 0x00000004070075a7 */ /* 0x001064000800017f */
[----:B-1----:R-:W-:Y:S05]  /*79e0*/  @!P0 NANOSLEEP.SYNCS 0x989680 ;  /* 0x009896800000895d */ /* 0x002fea0003900000 */
[----:B------:R-:W1:Y:S02]  /*79f0*/  @!P0 SYNCS.PHASECHK.TRANS64 P0, [R7+URZ], R4 ;  /* 0x00000004070085a7 */ /* 0x000e64000800007f */
[----:B-1----:R-:W-:Y:S05]  /*7a00*/  @!P0 BRA `(.L_x_131) ;  /* 0xfffffffc00f08947 */ /* 0x002fea000383ffff */
[----:B------:R-:W-:Y:S05]  /*7a10*/  BRA `(.L_x_163) ;  /* 0xfffffff4001c7947 */ /* 0x000fea000383ffff */
.L_x_132:
[----:B0-----:R0:W1:Y:S02]  /*7a20*/  SYNCS.PHASECHK.TRANS64.TRYWAIT P0, [R6+URZ], R5 ;  /* 0x00000005060075a7 */ /* 0x001064000800017f */
[----:B-1----:R-:W-:Y:S05]  /*7a30*/  @!P0 NANOSLEEP.SYNCS 0x989680 ;  /* 0x009896800000895d */ /* 0x002fea0003900000 */
[----:B------:R-:W1:Y:S02]  /*7a40*/  @!P0 SYNCS.PHASECHK.TRANS64 P0, [R6+URZ], R5 ;  /* 0x00000005060085a7 */ /* 0x000e64000800007f */
[----:B-1----:R-:W-:Y:S05]  /*7a50*/  @!P0 BRA `(.L_x_132) ;  /* 0xfffffffc00f08947 */ /* 0x002fea000383ffff */
[----:B------:R-:W-:Y:S05]  /*7a60*/  BRA `(.L_x_164) ;  /* 0xfffffff4002c7947 */ /* 0x000fea000383ffff */
.L_x_133:
[----:B0-----:R0:W1:Y:S02]  /*7a70*/  SYNCS.PHASECHK.TRANS64.TRYWAIT P0, [R7+URZ], R4 ;  /* 0x00000004070075a7 */ /* 0x001064000800017f */
[----:B-1----:R-:W-:Y:S05]  /*7a80*/  @!P0 NANOSLEEP.SYNCS 0x989680 ;  /* 0x009896800000895d */ /* 0x002fea0003900000 */
[----:B------:R-:W1:Y:S02]  /*7a90*/  @!P0 SYNCS.PHASECHK.TRANS64 P0, [R7+URZ], R4 ;  /* 0x00000004070085a7 */ /* 0x000e64000800007f */
[----:B-1----:R-:W-:Y:S05]  /*7aa0*/  @!P0 BRA `(.L_x_133) ;  /* 0xfffffffc00f08947 */ /* 0x002fea000383ffff */
[----:B------:R-:W-:Y:S05]  /*7ab0*/  BRA `(.L_x_165) ;  /* 0xfffffff4003c7947 */ /* 0x000fea000383ffff */
.L_x_134:
[----:B0-----:R0:W1:Y:S02]  /*7ac0*/  SYNCS.PHASECHK.TRANS64.TRYWAIT P0, [R6+URZ], R5 ;  /* 0x00000005060075a7 */ /* 0x001064000800017f */
[----:B-1----:R-:W-:Y:S05]  /*7ad0*/  @!P0 NANOSLEEP.SYNCS 0x989680 ;  /* 0x009896800000895d */ /* 0x002fea0003900000 */
[----:B------:R-:W1:Y:S02]  /*7ae0*/  @!P0 SYNCS.PHASECHK.TRANS64 P0, [R6+URZ], R5 ;  /* 0x00000005060085a7 */ /* 0x000e64000800007f */
[----:B-1----:R-:W-:Y:S05]  /*7af0*/  @!P0 BRA `(.L_x_134) ;  /* 0xfffffffc00f08947 */ /* 0x002fea000383ffff */
[----:B------:R-:W-:Y:S05]  /*7b00*/  BRA `(.L_x_166) ;  /* 0xfffffff4004c7947 */ /* 0x000fea000383ffff */
.L_x_135:
[----:B0-----:R0:W1:Y:S02]  /*7b10*/  SYNCS.PHASECHK.TRANS64.TRYWAIT P0, [R7+URZ], R4 ;  /* 0x00000004070075a7 */ /* 0x001064000800017f */
[----:B-1----:R-:W-:Y:S05]  /*7b20*/  @!P0 NANOSLEEP.SYNCS 0x989680 ;  /* 0x009896800000895d */ /* 0x002fea0003900000 */
[----:B------:R-:W1:Y:S02]  /*7b30*/  @!P0 SYNCS.PHASECHK.TRANS64 P0, [R7+URZ], R4 ;  /* 0x00000004070085a7 */ /* 0x000e64000800007f */
[----:B-1----:R-:W-:Y:S05]  /*7b40*/  @!P0 BRA `(.L_x_135) ;  /* 0xfffffffc00f08947 */ /* 0x002fea000383ffff */
[----:B------:R-:W-:Y:S05]  /*7b50*/  BRA `(.L_x_167) ;  /* 0xfffffff4005c7947 */ /* 0x000fea000383ffff */
.L_x_136:
[----:B0-----:R0:W1:Y:S02]  /*7b60*/  SYNCS.PHASECHK.TRANS64.TRYWAIT P0, [R6+URZ], R5 ;  /* 0x00000005060075a7 */ /* 0x001064000800017f */
[----:B-1----:R-:W-:Y:S05]  /*7b70*/  @!P0 NANOSLEEP.SYNCS 0x989680 ;  /* 0x009896800000895d */ /* 0x002fea0003900000 */
[----:B------:R-:W1:Y:S02]  /*7b80*/  @!P0 SYNCS.PHASECHK.TRANS64 P0, [R6+URZ], R5 ;  /* 0x00000005060085a7 */ /* 0x000e64000800007f */
[----:B-1----:R-:W-:Y:S05]  /*7b90*/  @!P0 BRA `(.L_x_136) ;  /* 0xfffffffc00f08947 */ /* 0x002fea000383ffff */
[----:B------:R-:W-:Y:S05]  /*7ba0*/  BRA `(.L_x_168) ;  /* 0xfffffff4006c7947 */ /* 0x000fea000383ffff */
.L_x_137:
[----:B0-----:R0:W1:Y:S02]  /*7bb0*/  SYNCS.PHASECHK.TRANS64.TRYWAIT P0, [R7+URZ], R4 ;  /* 0x00000004070075a7 */ /* 0x001064000800017f */
[----:B-1----:R-:W-:Y:S05]  /*7bc0*/  @!P0 NANOSLEEP.SYNCS 0x989680 ;  /* 0x009896800000895d */ /* 0x002fea0003900000 */
[----:B------:R-:W1:Y:S02]  /*7bd0*/  @!P0 SYNCS.PHASECHK.TRANS64 P0, [R7+URZ], R4 ;  /* 0x00000004070085a7 */ /* 0x000e64000800007f */
[----:B-1----:R-:W-:Y:S05]  /*7be0*/  @!P0 BRA `(.L_x_137) ;  /* 0xfffffffc00f08947 */ /* 0x002fea000383ffff */
[----:B------:R-:W-:Y:S05]  /*7bf0*/  BRA `(.L_x_169) ;  /* 0xfffffff4007c7947 */ /* 0x000fea000383ffff */
.L_x_138:
[----:B0-----:R0:W1:Y:S02]  /*7c00*/  SYNCS.PHASECHK.TRANS64.TRYWAIT P0, [R6+URZ], R5 ;  /* 0x00000005060075a7 */ /* 0x001064000800017f */
[----:B-1----:R-:W-:Y:S05]  /*7c10*/  @!P0 NANOSLEEP.SYNCS 0x989680 ;  /* 0x009896800000895d */ /* 0x002fea0003900000 */
[----:B------:R-:W1:Y:S02]  /*7c20*/  @!P0 SYNCS.PHASECHK.TRANS64 P0, [R6+URZ], R5 ;  /* 0x00000005060085a7 */ /* 0x000e64000800007f */
[----:B-1----:R-:W-:Y:S05]  /*7c30*/  @!P0 BRA `(.L_x_138) ;  /* 0xfffffffc00f08947 */ /* 0x002fea000383ffff */
[----:B------:R-:W-:Y:S05]  /*7c40*/  BRA `(.L_x_170) ;  /* 0xfffffff4008c7947 */ /* 0x000fea000383ffff */
.L_x_139:
[----:B-1----:R1:W2:Y:S02]  /*7c50*/  SYNCS.PHASECHK.TRANS64.TRYWAIT P0, [R7+URZ], R4 ;  /* 0x00000004070075a7 */ /* 0x0022a4000800017f */
[----:B--2---:R-:W-:Y:S05]  /*7c60*/  @!P0 NANOSLEEP.SYNCS 0x989680 ;  /* 0x009896800000895d */ /* 0x004fea0003900000 */
[----:B------:R-:W2:Y:S02]  /*7c70*/  @!P0 SYNCS.PHASECHK.TRANS64 P0, [R7+URZ], R4 ;  /* 0x00000004070085a7 */ /* 0x000ea4000800007f */
[----:B--2---:R-:W-:Y:S05]  /*7c80*/  @!P0 BRA `(.L_x_139) ;  /* 0xfffffffc00f08947 */ /* 0x004fea000383ffff */
[----:B------:R-:W-:Y:S05]  /*7c90*/  BRA `(.L_x_171) ;  /* 0xfffffff400947947 */ /* 0x000fea000383ffff */
.L_x_172:
[----:B------:R-:W-:-:S00]  /*7ca0*/  BRA `(.L_x_172) ;  /* 0xfffffffc00fc7947 */ /* 0x000fc0000383ffff */
[----:B------:R-:W-:-:S00]  /*7cb0*/  NOP ;  /* 0x0000000000007918 */ /* 0x000fc00000000000 */
        /* <DEDUP_REMOVED lines=12> */
.L_x_173:


//--------------------- .nv.shared._ZN7cutlass13device_kernelINS_4gemm6kernel13GemmUniversalIN4cute5tupleIJiiiiEEENS1_10collective13CollectiveMmaINS1_43MainloopSm90TmaGmmaWarpSpecializedSparseFP8ILi25ENS5_IJNS4_1CILi2EEENSA_ILi1EEESC_EEENS1_35KernelTmaWarpSpecializedCooperativeEEENS5_IJNSA_ILi128EEENSA_ILi64EEESH_EEENS_12float_e4m3_tENS5_IJNS4_6LayoutINS5_IJiNS5_IJSB_iEEEiEEENS5_IJlNS5_IJSC_SB_EEElEEEEENSK_INS5_IJNS5_IJSH_iEEESQ_iEEENS5_IJNS5_IJSH_NSA_ILi4096EEEEEENS5_IJSC_lEEElEEEEEEEESJ_NS5_IJlSC_lEEENS4_8TiledMMAINS4_8MMA_AtomIJNS4_4SM904GMMA6SPARSE31GMMA_64x64x64_F32E4M3E4M3_SS_TNILNS12_7ScaleInE1ELS15_1ELNS12_9SparseSelE0EEEEEENSK_ISD_NS5_IJSC_NSA_ILi0EEES19_EEEEENS5_IJNS4_10UnderscoreES1C_S1C_EEEEENS4_13SM90_TMA_LOADENS4_14ComposedLayoutINS4_7SwizzleILi1ELi4ELi3EEENS4_25smem_sparse_ptr_flag_bitsILi2ELi8EEENSK_INS5_IJNS5_IJSC_NSA_ILi8EEEEEENS5_IJSB_NSA_ILi32EEEEEEEEENS5_IJNS5_IJS19_SH_EEESN_EEEEEEEvNS4_8identityENS4_23SM90_TMA_LOAD_MULTICASTENS1G_INS1H_ILi2ELi4ELi3EEENS4_18smem_ptr_flag_bitsILi8EEENSK_INS5_IJS1L_SH_EEENS5_IJSH_SC_EEEEEEEvS1U_EENS_8epilogue10collective6detail29Sm90TmaWarpSpecializedAdapterINS25_15DefaultEpilogueIfNS5_IJSC_llEEES29_NS24_6thread17LinearCombinationIfLi1EffLNS2A_9ScaleType4KindE0ELNS_15FloatRoundStyleE2EfEENS1_15EpilogueDefaultEEEEEvvEEEEvNT_6ParamsE --------------------------
	.section	.nv.shared._ZN7cutlass13device_kernelINS_4gemm6kernel13GemmUniversalIN4cute5tupleIJiiiiEEENS1_10collective13CollectiveMmaINS1_43MainloopSm90TmaGmmaWarpSpecializedSparseFP8ILi25ENS5_IJNS4_1CILi2EEENSA_ILi1EEESC_EEENS1_35KernelTmaWarpSpecializedCooperativeEEENS5_IJNSA_ILi128EEENSA_ILi64EEESH_EEENS_12float_e4m3_tENS5_IJNS4_6LayoutINS5_IJiNS5_IJSB_iEEEiEEENS5_IJlNS5_IJSC_SB_EEElEEEEENSK_INS5_IJNS5_IJSH_iEEESQ_iEEENS5_IJNS5_IJSH_NSA_ILi4096EEEEEENS5_IJSC_lEEElEEEEEEEESJ_NS5_IJlSC_lEEENS4_8TiledMMAINS4_8MMA_AtomIJNS4_4SM904GMMA6SPARSE31GMMA_64x64x64_F32E4M3E4M3_SS_TNILNS12_7ScaleInE1ELS15_1ELNS12_9SparseSelE0EEEEEENSK_ISD_NS5_IJSC_NSA_ILi0EEES19_EEEEENS5_IJNS4_10UnderscoreES1C_S1C_EEEEENS4_13SM90_TMA_LOADENS4_14ComposedLayoutINS4_7SwizzleILi1ELi4ELi3EEENS4_25smem_sparse_ptr_flag_bitsILi2ELi8EEENSK_INS5_IJNS5_IJSC_NSA_ILi8EEEEEENS5_IJSB_NSA_ILi32EEEEEEEEENS5_IJNS5_IJS19_SH_EEESN_EEEEEEEvNS4_8identityENS4_23SM90_TMA_LOAD_MULTICASTENS1G_INS1H_ILi2ELi4ELi3EEENS4_18smem_ptr_flag_bitsILi8EEENSK_INS5_IJS1L_SH_EEENS5_IJSH_SC_EEEEEEEvS1U_EENS_8epilogue10collective6detail29Sm90TmaWarpSpecializedAdapterINS25_15DefaultEpilogueIfNS5_IJSC_llEEES29_NS24_6thread17LinearCombinationIfLi1EffLNS2A_9ScaleType4KindE0ELNS_15FloatRoundStyleE2EfEENS1_15EpilogueDefaultEEEEEvvEEEEvNT_6ParamsE,"aw",@nobits
	.sectionflags	@""
	.align	16
	.zero		1024


//--------------------- .nv.shared.reserved.0     --------------------------
	.section	.nv.shared.reserved.0,"aw",@nobits
	.weak		__nv_reservedSMEM_offset_0_alias
	.size		__nv_reservedSMEM_offset_0_alias, 0, 0
	.other		__nv_reservedSMEM_offset_0_alias,@"STO_CUDA_RESERVED_SHARED STV_DEFAULT"
__nv_reservedSMEM_offset_0_alias:
	.zero		0


//--------------------- .nv.global                --------------------------
	.section	.nv.global,"aw",@nobits
.nv.global:
	.type		_ZN39_INTERNAL_858a6b34_4_k_cu_532589a6_38794cute1_E,@object
	.size		_ZN39_INTERNAL_858a6b34_4_k_cu_532589a6_38794cute1_E,(_ZN39_INTERNAL_858a6b34_4_k_cu_532589a6_38794cuda3std3__45__cpo6cbeginE - _ZN39_INTERNAL_858a6b34_4_k_cu_532589a6_38794cute1_E)
_ZN39_INTERNAL_858a6b34_4_k_cu_532589a6_38794cute1_E:
	.zero		1
	.type		_ZN39_INTERNAL_858a6b34_4_k_cu_532589a6_38794cuda3std3__45__cpo6cbeginE,@object
	.size		_ZN39_INTERNAL_858a6b34_4_k_cu_532589a6_38794cuda3std3__45__cpo6cbeginE,(_ZN39_INTERNAL_858a6b34_4_k_cu_532589a6_38794cuda3std3__48in_placeE - _ZN39_INTERNAL_858a6b34_4_k_cu_532589a6_38794cuda3std3__45__cpo6cbeginE)
_ZN39_INTERNAL_858a6b34_4_k_cu_532589a6_38794cuda3std3__45__cpo6cbeginE:
	.zero		1
	.type		_ZN39_INTERNAL_858a6b34_4_k_cu_532589a6_38794cuda3std3__48in_placeE,@object
	.size		_ZN39_INTERNAL_858a6b34_4_k_cu_532589a6_38794cuda3std3__48in_placeE,(_ZN39_INTERNAL_858a6b34_4_k_cu_532589a6_38794cuda3std6ranges3__45__cpo9iter_moveE - _ZN39_INTERNAL_858a6b34_4_k_cu_532589a6_38794cuda3std3__48in_placeE)
_ZN39_INTERNAL_858a6b34_4_k_cu_532589a6_38794cuda3std3__48in_placeE:
	.zero		1
	.type		_ZN39_INTERNAL_858a6b34_4_k_cu_532589a6_38794cuda3std6ranges3__45__cpo9iter_moveE,@object
	.size		_ZN39_INTERNAL_858a6b34_4_k_cu_532589a6_38794cuda3std6ranges3__45__cpo9iter_moveE,(_ZN39_INTERNAL_858a6b34_4_k_cu_532589a6_38794cuda3std3__45__cpo5beginE - _ZN39_INTERNAL_858a6b34_4_k_cu_532589a6_38794cuda3std6ranges3__45__cpo9iter_moveE)
_ZN39_INTERNAL_858a6b34_4_k_cu_532589a6_38794cuda3std6ranges3__45__cpo9iter_moveE:
	.zero		1
	.type		_ZN39_INTERNAL_858a6b34_4_k_cu_532589a6_38794cuda3std3__45__cpo5beginE,@object
	.size		_ZN39_INTERNAL_858a6b34_4_k_cu_532589a6_38794cuda3std3__45__cpo5beginE,(_ZN39_INTERNAL_858a6b34_4_k_cu_532589a6_38794cuda3std3__441_GLOBAL__N__858a6b34_4_k_cu_532589a6_38796ignoreE - _ZN39_INTERNAL_858a6b34_4_k_cu_532589a6_38794cuda3std3__45__cpo5beginE)
_ZN39_INTERNAL_858a6b34_4_k_cu_532589a6_38794cuda3std3__45__cpo5beginE:
	.zero		1
	.type		_ZN39_INTERNAL_858a6b34_4_k_cu_532589a6_38794cuda3std3__441_GLOBAL__N__858a6b34_4_k_cu_532589a6_38796ignoreE,@object
	.size		_ZN39_INTERNAL_858a6b34_4_k_cu_532589a6_38794cuda3std3__441_GLOBAL__N__858a6b34_4_k_cu_532589a6_38796ignoreE,(_ZN39_INTERNAL_858a6b34_4_k_cu_532589a6_38794cute7productE - _ZN39_INTERNAL_858a6b34_4_k_cu_532589a6_38794cuda3std3__441_GLOBAL__N__858a6b34_4_k_cu_532589a6_38796ignoreE)
_ZN39_INTERNAL_858a6b34_4_k_cu_532589a6_38794cuda3std3__441_GLOBAL__N__858a6b34_4_k_cu_532589a6_38796ignoreE:
	.zero		1
	.type		_ZN39_INTERNAL_858a6b34_4_k_cu_532589a6_38794cute7productE,@object
	.size		_ZN39_INTERNAL_858a6b34_4_k_cu_532589a6_38794cute7productE,(_ZN39_INTERNAL_858a6b34_4_k_cu_532589a6_38794cuda3std3__45__cpo3endE - _ZN39_INTERNAL_858a6b34_4_k_cu_532589a6_38794cute7productE)
_ZN39_INTERNAL_858a6b34_4_k_cu_532589a6_38794cute7productE:
	.zero		1
	.type		_ZN39_INTERNAL_858a6b34_4_k_cu_532589a6_38794cuda3std3__45__cpo3endE,@object
	.size		_ZN39_INTERNAL_858a6b34_4_k_cu_532589a6_38794cuda3std3__45__cpo3endE,(_ZN39_INTERNAL_858a6b34_4_k_cu_532589a6_38794cuda3std3__419piecewise_constructE - _ZN39_INTERNAL_858a6b34_4_k_cu_532589a6_38794cuda3std3__45__cpo3endE)
_ZN39_INTERNAL_858a6b34_4_k_cu_532589a6_38794cuda3std3__45__cpo3endE:
	.zero		1
	.type		_ZN39_INTERNAL_858a6b34_4_k_cu_532589a6_38794cuda3std3__419piecewise_constructE,@object
	.size		_ZN39_INTERNAL_858a6b34_4_k_cu_532589a6_38794cuda3std3__419piecewise_constructE,(_ZN39_INTERNAL_858a6b34_4_k_cu_532589a6_38794cuda3std3__45__cpo4cendE - _ZN39_INTERNAL_858a6b34_4_k_cu_532589a6_38794cuda3std3__419piecewise_constructE)
_ZN39_INTERNAL_858a6b34_4_k_cu_532589a6_38794cuda3std3__419piecewise_constructE:
	.zero		1
	.type		_ZN39_INTERNAL_858a6b34_4_k_cu_532589a6_38794cuda3std3__45__cpo4cendE,@object
	.size		_ZN39_INTERNAL_858a6b34_4_k_cu_532589a6_38794cuda3std3__45__cpo4cendE,(_ZN39_INTERNAL_858a6b34_4_k_cu_532589a6_38794cuda3std6ranges3__45__cpo4swapE - _ZN39_INTERNAL_858a6b34_4_k_cu_532589a6_38794cuda3std3__45__cpo4cendE)
_ZN39_INTERNAL_858a6b34_4_k_cu_532589a6_38794cuda3std3__45__cpo4cendE:
	.zero		1
	.type		_ZN39_INTERNAL_858a6b34_4_k_cu_532589a6_38794cuda3std6ranges3__45__cpo4swapE,@object
	.size		_ZN39_INTERNAL_858a6b34_4_k_cu_532589a6_38794cuda3std6ranges3__45__cpo4swapE,(.L_7 - _ZN39_INTERNAL_858a6b34_4_k_cu_532589a6_38794cuda3std6ranges3__45__cpo4swapE)
_ZN39_INTERNAL_858a6b34_4_k_cu_532589a6_38794cuda3std6ranges3__45__cpo4swapE:
	.zero		1
.L_7:


//--------------------- .nv.constant0._ZN7cutlass13device_kernelINS_4gemm6kernel13GemmUniversalIN4cute5tupleIJiiiiEEENS1_10collective13CollectiveMmaINS1_43MainloopSm90TmaGmmaWarpSpecializedSparseFP8ILi25ENS5_IJNS4_1CILi2EEENSA_ILi1EEESC_EEENS1_35KernelTmaWarpSpecializedCooperativeEEENS5_IJNSA_ILi128EEENSA_ILi64EEESH_EEENS_12float_e4m3_tENS5_IJNS4_6LayoutINS5_IJiNS5_IJSB_iEEEiEEENS5_IJlNS5_IJSC_SB_EEElEEEEENSK_INS5_IJNS5_IJSH_iEEESQ_iEEENS5_IJNS5_IJSH_NSA_ILi4096EEEEEENS5_IJSC_lEEElEEEEEEEESJ_NS5_IJlSC_lEEENS4_8TiledMMAINS4_8MMA_AtomIJNS4_4SM904GMMA6SPARSE31GMMA_64x64x64_F32E4M3E4M3_SS_TNILNS12_7ScaleInE1ELS15_1ELNS12_9SparseSelE0EEEEEENSK_ISD_NS5_IJSC_NSA_ILi0EEES19_EEEEENS5_IJNS4_10UnderscoreES1C_S1C_EEEEENS4_13SM90_TMA_LOADENS4_14ComposedLayoutINS4_7SwizzleILi1ELi4ELi3EEENS4_25smem_sparse_ptr_flag_bitsILi2ELi8EEENSK_INS5_IJNS5_IJSC_NSA_ILi8EEEEEENS5_IJSB_NSA_ILi32EEEEEEEEENS5_IJNS5_IJS19_SH_EEESN_EEEEEEEvNS4_8identityENS4_23SM90_TMA_LOAD_MULTICASTENS1G_INS1H_ILi2ELi4ELi3EEENS4_18smem_ptr_flag_bitsILi8EEENSK_INS5_IJS1L_SH_EEENS5_IJSH_SC_EEEEEEEvS1U_EENS_8epilogue10collective6detail29Sm90TmaWarpSpecializedAdapterINS25_15DefaultEpilogueIfNS5_IJSC_llEEES29_NS24_6thread17LinearCombinationIfLi1EffLNS2A_9ScaleType4KindE0ELNS_15FloatRoundStyleE2EfEENS1_15EpilogueDefaultEEEEEvvEEEEvNT_6ParamsE --------------------------
	.section	.nv.constant0._ZN7cutlass13device_kernelINS_4gemm6kernel13GemmUniversalIN4cute5tupleIJiiiiEEENS1_10collective13CollectiveMmaINS1_43MainloopSm90TmaGmmaWarpSpecializedSparseFP8ILi25ENS5_IJNS4_1CILi2EEENSA_ILi1EEESC_EEENS1_35KernelTmaWarpSpecializedCooperativeEEENS5_IJNSA_ILi128EEENSA_ILi64EEESH_EEENS_12float_e4m3_tENS5_IJNS4_6LayoutINS5_IJiNS5_IJSB_iEEEiEEENS5_IJlNS5_IJSC_SB_EEElEEEEENSK_INS5_IJNS5_IJSH_iEEESQ_iEEENS5_IJNS5_IJSH_NSA_ILi4096EEEEEENS5_IJSC_lEEElEEEEEEEESJ_NS5_IJlSC_lEEENS4_8TiledMMAINS4_8MMA_AtomIJNS4_4SM904GMMA6SPARSE31GMMA_64x64x64_F32E4M3E4M3_SS_TNILNS12_7ScaleInE1ELS15_1ELNS12_9SparseSelE0EEEEEENSK_ISD_NS5_IJSC_NSA_ILi0EEES19_EEEEENS5_IJNS4_10UnderscoreES1C_S1C_EEEEENS4_13SM90_TMA_LOADENS4_14ComposedLayoutINS4_7SwizzleILi1ELi4ELi3EEENS4_25smem_sparse_ptr_flag_bitsILi2ELi8EEENSK_INS5_IJNS5_IJSC_NSA_ILi8EEEEEENS5_IJSB_NSA_ILi32EEEEEEEEENS5_IJNS5_IJS19_SH_EEESN_EEEEEEEvNS4_8identityENS4_23SM90_TMA_LOAD_MULTICASTENS1G_INS1H_ILi2ELi4ELi3EEENS4_18smem_ptr_flag_bitsILi8EEENSK_INS5_IJS1L_SH_EEENS5_IJSH_SC_EEEEEEEvS1U_EENS_8epilogue10collective6detail29Sm90TmaWarpSpecializedAdapterINS25_15DefaultEpilogueIfNS5_IJSC_llEEES29_NS24_6thread17LinearCombinationIfLi1EffLNS2A_9ScaleType4KindE0ELNS_15FloatRoundStyleE2EfEENS1_15EpilogueDefaultEEEEEvvEEEEvNT_6ParamsE,"a",@progbits
	.sectionflags	@""
	.align	4
.nv.constant0._ZN7cutlass13device_kernelINS_4gemm6kernel13GemmUniversalIN4cute5tupleIJiiiiEEENS1_10collective13CollectiveMmaINS1_43MainloopSm90TmaGmmaWarpSpecializedSparseFP8ILi25ENS5_IJNS4_1CILi2EEENSA_ILi1EEESC_EEENS1_35KernelTmaWarpSpecializedCooperativeEEENS5_IJNSA_ILi128EEENSA_ILi64EEESH_EEENS_12float_e4m3_tENS5_IJNS4_6LayoutINS5_IJiNS5_IJSB_iEEEiEEENS5_IJlNS5_IJSC_SB_EEElEEEEENSK_INS5_IJNS5_IJSH_iEEESQ_iEEENS5_IJNS5_IJSH_NSA_ILi4096EEEEEENS5_IJSC_lEEElEEEEEEEESJ_NS5_IJlSC_lEEENS4_8TiledMMAINS4_8MMA_AtomIJNS4_4SM904GMMA6SPARSE31GMMA_64x64x64_F32E4M3E4M3_SS_TNILNS12_7ScaleInE1ELS15_1ELNS12_9SparseSelE0EEEEEENSK_ISD_NS5_IJSC_NSA_ILi0EEES19_EEEEENS5_IJNS4_10UnderscoreES1C_S1C_EEEEENS4_13SM90_TMA_LOADENS4_14ComposedLayoutINS4_7SwizzleILi1ELi4ELi3EEENS4_25smem_sparse_ptr_flag_bitsILi2ELi8EEENSK_INS5_IJNS5_IJSC_NSA_ILi8EEEEEENS5_IJSB_NSA_ILi32EEEEEEEEENS5_IJNS5_IJS19_SH_EEESN_EEEEEEEvNS4_8identityENS4_23SM90_TMA_LOAD_MULTICASTENS1G_INS1H_ILi2ELi4ELi3EEENS4_18smem_ptr_flag_bitsILi8EEENSK_INS5_IJS1L_SH_EEENS5_IJSH_SC_EEEEEEEvS1U_EENS_8epilogue10collective6detail29Sm90TmaWarpSpecializedAdapterINS25_15DefaultEpilogueIfNS5_IJSC_llEEES29_NS24_6thread17LinearCombinationIfLi1EffLNS2A_9ScaleType4KindE0ELNS_15FloatRoundStyleE2EfEENS1_15EpilogueDefaultEEEEEvvEEEEvNT_6ParamsE:
	.zero		1920


//--------------------- SYMBOLS --------------------------

	.type		.nv.reservedSmem.offset0,@object
	.size		.nv.reservedSmem.offset0,0x4
